	.target	sm_100a

	.elftype	@"ET_EXEC"


//--------------------- .note.nv.tkinfo           --------------------------
	.section	.note.nv.tkinfo,"",@"SHT_NOTE"
	.sectionflags	@"SHF_NOTE_NV_TKINFO"
	.tkinfo
        /*0018*/ 	.word	0x00000002
        /*0030*/ 	.string	""
        /*0030*/ 	.string	"ptxas"
        /*0030*/ 	.string	"Cuda compilation tools, release 13.0, V13.0.88"
        /*0030*/ 	.string	"Build cuda_13.0.r13.0/compiler.36424714_0"
        /*0030*/ 	.string	"-arch sm_100a -m 64 "



//--------------------- .note.nv.cuinfo           --------------------------
	.section	.note.nv.cuinfo,"",@"SHT_NOTE"
	.sectionflags	@"SHF_NOTE_NV_CUINFO"
        /*0018*/ 	.short	0x0002
        /*001a*/ 	.short	0x0064
        /*001c*/ 	.short	0x0082
	.zero		2


//--------------------- .nv.info                  --------------------------
	.section	.nv.info,"",@"SHT_CUDA_INFO"
	.align	4


	//----- nvinfo : EIATTR_REGCOUNT
	.align		4
        /*0000*/ 	.byte	0x04, 0x2f
        /*0002*/ 	.short	(.L_19 - .L_18)
	.align		4
.L_18:
        /*0004*/ 	.word	index@(_ZN7cutlass13device_kernelINS_4gemm6kernel13GemmUniversalIN4cute5tupleIJiiiiEEENS1_10collective13CollectiveMmaINS1_35MainloopSm100TmaUmmaWarpSpecializedILi8ELi2ELi4ENS5_IJNS4_1CILi1EEENSA_ILi8EEESB_EEEEENS5_IJNSA_ILi128EEENSA_ILi64EEESF_EEEaNS5_IJlSB_lEEEaSI_NS4_8TiledMMAINS4_8MMA_AtomIJNS4_15SM100_MMA_S8_SSIaaiLi128ELi64ELNS4_4UMMA5MajorE0ELSN_0ELNSM_8SaturateE0EEEEEENS4_6LayoutINS5_IJSB_SB_SB_EEENS5_IJNSA_ILi0EEEST_ST_EEEEENS5_IJNS4_10UnderscoreESW_SW_EEEEENS4_23SM90_TMA_LOAD_MULTICASTENS4_14ComposedLayoutINS4_7SwizzleILi3ELi4ELi3EEENS4_18smem_ptr_flag_bitsILi8EEENSR_INS5_IJSC_SF_EEENS5_IJSF_SB_EEEEEEEvNS4_8identityENS4_13SM90_TMA_LOADES18_vS19_EENS_8epilogue10collective18CollectiveEpilogueINS1C_23Sm100TmaWarpSpecializedILi1ELi1ELi64ELb0ELb0EEEJSH_NS5_IJNSR_ISF_SB_EENSR_ISG_SB_EEEEEaSI_aSI_NS1C_6fusion15FusionCallbacksIS1G_NS1K_17LinearCombinationIaiaiLNS_15FloatRoundStyleE2EEESH_S1J_JEEENS4_5SM1004TMEM4LOAD26SM100_TMEM_LOAD_32dp32b64xES1A_NS10_INS11_ILi2ELi4ELi3EEES14_NSR_INS5_IJSC_SG_EEENS5_IJSG_SB_EEEEEEENS4_39AutoVectorizingCopyWithAssumedAlignmentILi128EEENS4_14SM90_TMA_STOREES1Y_S20_S20_EEEvvEEEEvNT_6ParamsE)
        /*0008*/ 	.word	0x0000009c


	//----- nvinfo : EIATTR_FRAME_SIZE
	.align		4
.L_19:
        /*000c*/ 	.byte	0x04, 0x11
        /*000e*/ 	.short	(.L_21 - .L_20)
	.align		4
.L_20:
        /*0010*/ 	.word	index@($__internal_2_$__cuda_sm10x_tcgen05_guardrail_trap_unallocated_columns_being_dealloced)
        /*0014*/ 	.word	0x00000000


	//----- nvinfo : EIATTR_FRAME_SIZE
	.align		4
.L_21:
        /*0018*/ 	.byte	0x04, 0x11
        /*001a*/ 	.short	(.L_23 - .L_22)
	.align		4
.L_22:
        /*001c*/ 	.word	index@($__internal_1_$__cuda_sm10x_tcgen05_guardrail_trap_phase_invalid_during_alloc)
        /*0020*/ 	.word	0x00000000


	//----- nvinfo : EIATTR_FRAME_SIZE
	.align		4
.L_23:
        /*0024*/ 	.byte	0x04, 0x11
        /*0026*/ 	.short	(.L_25 - .L_24)
	.align		4
.L_24:
        /*0028*/ 	.word	index@($__internal_0_$__cuda_sm10x_tcgen05_guardrail_trap_col_being_dealloced_not_returned_by_alloc)
        /*002c*/ 	.word	0x00000000


	//----- nvinfo : EIATTR_FRAME_SIZE
	.align		4
.L_25:
        /*0030*/ 	.byte	0x04, 0x11
        /*0032*/ 	.short	(.L_27 - .L_26)
	.align		4
.L_26:
        /*0034*/ 	.word	index@(_ZN7cutlass13device_kernelINS_4gemm6kernel13GemmUniversalIN4cute5tupleIJiiiiEEENS1_10collective13CollectiveMmaINS1_35MainloopSm100TmaUmmaWarpSpecializedILi8ELi2ELi4ENS5_IJNS4_1CILi1EEENSA_ILi8EEESB_EEEEENS5_IJNSA_ILi128EEENSA_ILi64EEESF_EEEaNS5_IJlSB_lEEEaSI_NS4_8TiledMMAINS4_8MMA_AtomIJNS4_15SM100_MMA_S8_SSIaaiLi128ELi64ELNS4_4UMMA5MajorE0ELSN_0ELNSM_8SaturateE0EEEEEENS4_6LayoutINS5_IJSB_SB_SB_EEENS5_IJNSA_ILi0EEEST_ST_EEEEENS5_IJNS4_10UnderscoreESW_SW_EEEEENS4_23SM90_TMA_LOAD_MULTICASTENS4_14ComposedLayoutINS4_7SwizzleILi3ELi4ELi3EEENS4_18smem_ptr_flag_bitsILi8EEENSR_INS5_IJSC_SF_EEENS5_IJSF_SB_EEEEEEEvNS4_8identityENS4_13SM90_TMA_LOADES18_vS19_EENS_8epilogue10collective18CollectiveEpilogueINS1C_23Sm100TmaWarpSpecializedILi1ELi1ELi64ELb0ELb0EEEJSH_NS5_IJNSR_ISF_SB_EENSR_ISG_SB_EEEEEaSI_aSI_NS1C_6fusion15FusionCallbacksIS1G_NS1K_17LinearCombinationIaiaiLNS_15FloatRoundStyleE2EEESH_S1J_JEEENS4_5SM1004TMEM4LOAD26SM100_TMEM_LOAD_32dp32b64xES1A_NS10_INS11_ILi2ELi4ELi3EEES14_NSR_INS5_IJSC_SG_EEENS5_IJSG_SB_EEEEEEENS4_39AutoVectorizingCopyWithAssumedAlignmentILi128EEENS4_14SM90_TMA_STOREES1Y_S20_S20_EEEvvEEEEvNT_6ParamsE)
        /*0038*/ 	.word	0x00000000


	//----- nvinfo : EIATTR_MIN_STACK_SIZE
	.align		4
.L_27:
        /*003c*/ 	.byte	0x04, 0x12
        /*003e*/ 	.short	(.L_29 - .L_28)
	.align		4
.L_28:
        /*0040*/ 	.word	index@(_ZN7cutlass13device_kernelINS_4gemm6kernel13GemmUniversalIN4cute5tupleIJiiiiEEENS1_10collective13CollectiveMmaINS1_35MainloopSm100TmaUmmaWarpSpecializedILi8ELi2ELi4ENS5_IJNS4_1CILi1EEENSA_ILi8EEESB_EEEEENS5_IJNSA_ILi128EEENSA_ILi64EEESF_EEEaNS5_IJlSB_lEEEaSI_NS4_8TiledMMAINS4_8MMA_AtomIJNS4_15SM100_MMA_S8_SSIaaiLi128ELi64ELNS4_4UMMA5MajorE0ELSN_0ELNSM_8SaturateE0EEEEEENS4_6LayoutINS5_IJSB_SB_SB_EEENS5_IJNSA_ILi0EEEST_ST_EEEEENS5_IJNS4_10UnderscoreESW_SW_EEEEENS4_23SM90_TMA_LOAD_MULTICASTENS4_14ComposedLayoutINS4_7SwizzleILi3ELi4ELi3EEENS4_18smem_ptr_flag_bitsILi8EEENSR_INS5_IJSC_SF_EEENS5_IJSF_SB_EEEEEEEvNS4_8identityENS4_13SM90_TMA_LOADES18_vS19_EENS_8epilogue10collective18CollectiveEpilogueINS1C_23Sm100TmaWarpSpecializedILi1ELi1ELi64ELb0ELb0EEEJSH_NS5_IJNSR_ISF_SB_EENSR_ISG_SB_EEEEEaSI_aSI_NS1C_6fusion15FusionCallbacksIS1G_NS1K_17LinearCombinationIaiaiLNS_15FloatRoundStyleE2EEESH_S1J_JEEENS4_5SM1004TMEM4LOAD26SM100_TMEM_LOAD_32dp32b64xES1A_NS10_INS11_ILi2ELi4ELi3EEES14_NSR_INS5_IJSC_SG_EEENS5_IJSG_SB_EEEEEEENS4_39AutoVectorizingCopyWithAssumedAlignmentILi128EEENS4_14SM90_TMA_STOREES1Y_S20_S20_EEEvvEEEEvNT_6ParamsE)
        /*0044*/ 	.word	0x00000000
.L_29:


//--------------------- .nv.compat                --------------------------
	.section	.nv.compat,"",@"SHT_CUDA_COMPAT_INFO"
	.align	4
        /*0000*/ 	.byte	0x02, 0x09, 0x01, 0x00, 0x02, 0x02, 0x03, 0x00, 0x02, 0x05, 0x06, 0x00, 0x03, 0x07, 0x01, 0x01
        /*0010*/ 	.byte	0x02, 0x03, 0x01, 0x00, 0x02, 0x06, 0x01, 0x00, 0x04, 0x0b, 0x08, 0x00, 0x01, 0x00, 0x00, 0x00
        /*0020*/ 	.byte	0x00, 0x00, 0x00, 0x00


//--------------------- .nv.info._ZN7cutlass13device_kernelINS_4gemm6kernel13GemmUniversalIN4cute5tupleIJiiiiEEENS1_10collective13CollectiveMmaINS1_35MainloopSm100TmaUmmaWarpSpecializedILi8ELi2ELi4ENS5_IJNS4_1CILi1EEENSA_ILi8EEESB_EEEEENS5_IJNSA_ILi128EEENSA_ILi64EEESF_EEEaNS5_IJlSB_lEEEaSI_NS4_8TiledMMAINS4_8MMA_AtomIJNS4_15SM100_MMA_S8_SSIaaiLi128ELi64ELNS4_4UMMA5MajorE0ELSN_0ELNSM_8SaturateE0EEEEEENS4_6LayoutINS5_IJSB_SB_SB_EEENS5_IJNSA_ILi0EEEST_ST_EEEEENS5_IJNS4_10UnderscoreESW_SW_EEEEENS4_23SM90_TMA_LOAD_MULTICASTENS4_14ComposedLayoutINS4_7SwizzleILi3ELi4ELi3EEENS4_18smem_ptr_flag_bitsILi8EEENSR_INS5_IJSC_SF_EEENS5_IJSF_SB_EEEEEEEvNS4_8identityENS4_13SM90_TMA_LOADES18_vS19_EENS_8epilogue10collective18CollectiveEpilogueINS1C_23Sm100TmaWarpSpecializedILi1ELi1ELi64ELb0ELb0EEEJSH_NS5_IJNSR_ISF_SB_EENSR_ISG_SB_EEEEEaSI_aSI_NS1C_6fusion15FusionCallbacksIS1G_NS1K_17LinearCombinationIaiaiLNS_15FloatRoundStyleE2EEESH_S1J_JEEENS4_5SM1004TMEM4LOAD26SM100_TMEM_LOAD_32dp32b64xES1A_NS10_INS11_ILi2ELi4ELi3EEES14_NSR_INS5_IJSC_SG_EEENS5_IJSG_SB_EEEEEEENS4_39AutoVectorizingCopyWithAssumedAlignmentILi128EEENS4_14SM90_TMA_STOREES1Y_S20_S20_EEEvvEEEEvNT_6ParamsE --------------------------
	.section	.nv.info._ZN7cutlass13device_kernelINS_4gemm6kernel13GemmUniversalIN4cute5tupleIJiiiiEEENS1_10collective13CollectiveMmaINS1_35MainloopSm100TmaUmmaWarpSpecializedILi8ELi2ELi4ENS5_IJNS4_1CILi1EEENSA_ILi8EEESB_EEEEENS5_IJNSA_ILi128EEENSA_ILi64EEESF_EEEaNS5_IJlSB_lEEEaSI_NS4_8TiledMMAINS4_8MMA_AtomIJNS4_15SM100_MMA_S8_SSIaaiLi128ELi64ELNS4_4UMMA5MajorE0ELSN_0ELNSM_8SaturateE0EEEEEENS4_6LayoutINS5_IJSB_SB_SB_EEENS5_IJNSA_ILi0EEEST_ST_EEEEENS5_IJNS4_10UnderscoreESW_SW_EEEEENS4_23SM90_TMA_LOAD_MULTICASTENS4_14ComposedLayoutINS4_7SwizzleILi3ELi4ELi3EEENS4_18smem_ptr_flag_bitsILi8EEENSR_INS5_IJSC_SF_EEENS5_IJSF_SB_EEEEEEEvNS4_8identityENS4_13SM90_TMA_LOADES18_vS19_EENS_8epilogue10collective18CollectiveEpilogueINS1C_23Sm100TmaWarpSpecializedILi1ELi1ELi64ELb0ELb0EEEJSH_NS5_IJNSR_ISF_SB_EENSR_ISG_SB_EEEEEaSI_aSI_NS1C_6fusion15FusionCallbacksIS1G_NS1K_17LinearCombinationIaiaiLNS_15FloatRoundStyleE2EEESH_S1J_JEEENS4_5SM1004TMEM4LOAD26SM100_TMEM_LOAD_32dp32b64xES1A_NS10_INS11_ILi2ELi4ELi3EEES14_NSR_INS5_IJSC_SG_EEENS5_IJSG_SB_EEEEEEENS4_39AutoVectorizingCopyWithAssumedAlignmentILi128EEENS4_14SM90_TMA_STOREES1Y_S20_S20_EEEvvEEEEvNT_6ParamsE,"",@"SHT_CUDA_INFO"
	.sectionflags	@""
	.align	4


	//----- nvinfo : EIATTR_CUDA_API_VERSION
	.align		4
        /*0000*/ 	.byte	0x04, 0x37
        /*0002*/ 	.short	(.L_31 - .L_30)
.L_30:
        /*0004*/ 	.word	0x00000082


	//----- nvinfo : EIATTR_KPARAM_INFO
	.align		4
.L_31:
        /*0008*/ 	.byte	0x04, 0x17
        /*000a*/ 	.short	(.L_33 - .L_32)
.L_32:
        /*000c*/ 	.word	0x00000000
        /*0010*/ 	.short	0x0000
        /*0012*/ 	.short	0x0000
        /*0014*/ 	.byte	0x00, 0xf0, 0x01, 0x20


	//----- nvinfo : EIATTR_AT_ENTRY_FRAGMENTS
	.align		4
.L_33:
        /*0018*/ 	.byte	0x04, 0x4f
        /*001a*/ 	.short	(.L_35 - .L_34)


	//   ....[0]....
.L_34:
        /*001c*/ 	.word	0x00000006


	//----- nvinfo : EIATTR_RESERVED_SMEM_USED
	.align		4
.L_35:
        /*0020*/ 	.byte	0x01, 0x41
	.zero		2


	//----- nvinfo : EIATTR_SPARSE_MMA_MASK
	.align		4
        /*0024*/ 	.byte	0x03, 0x50
        /*0026*/ 	.short	0x0000


	//----- nvinfo : EIATTR_TCGEN05_1CTA_USED
	.align		4
        /*0028*/ 	.byte	0x01, 0x51
	.zero		2


	//----- nvinfo : EIATTR_MAXREG_COUNT
	.align		4
        /*002c*/ 	.byte	0x03, 0x1b
        /*002e*/ 	.short	0x00ff


	//----- nvinfo : EIATTR_NUM_BARRIERS
	.align		4
        /*0030*/ 	.byte	0x02, 0x4c
        /*0032*/ 	.byte	0x07
	.zero		1


	//----- nvinfo : EIATTR_EXTERNS
	.align		4
        /*0034*/ 	.byte	0x04, 0x0f
        /*0036*/ 	.short	(.L_37 - .L_36)


	//   ....[0]....
	.align		4
.L_36:
        /*0038*/ 	.word	index@(__assertfail)


	//----- nvinfo : EIATTR_MERCURY_ISA_VERSION
	.align		4
.L_37:
        /*003c*/ 	.byte	0x03, 0x5f
        /*003e*/ 	.short	0x0101


	//----- nvinfo : EIATTR_INT_WARP_WIDE_INSTR_OFFSETS
	.align		4
        /*0040*/ 	.byte	0x04, 0x31
        /*0042*/ 	.short	(.L_39 - .L_38)


	//   ....[0]....
.L_38:
        /*0044*/ 	.word	0x00004010


	//   ....[1]....
        /*0048*/ 	.word	0x00004040


	//   ....[2]....
        /*004c*/ 	.word	0x00004060


	//   ....[3]....
        /*0050*/ 	.word	0x00004b90


	//   ....[4]....
        /*0054*/ 	.word	0x00004c40


	//----- nvinfo : EIATTR_COOP_GROUP_MASK_REGIDS
	.align		4
.L_39:
        /*0058*/ 	.byte	0x04, 0x29
        /*005a*/ 	.short	(.L_41 - .L_40)


	//   ....[0]....
.L_40:
        /*005c*/ 	.word	0xffffffff


	//   ....[1]....
        /*0060*/ 	.word	0xffffffff


	//   ....[2]....
        /*0064*/ 	.word	0xffffffff


	//   ....[3]....
        /*0068*/ 	.word	0xffffffff


	//   ....[4]....
        /*006c*/ 	.word	0xffffffff


	//   ....[5]....
        /*0070*/ 	.word	0xffffffff


	//   ....[6]....
        /*0074*/ 	.word	0xffffffff


	//   ....[7]....
        /*0078*/ 	.word	0xffffffff


	//   ....[8]....
        /*007c*/ 	.word	0xffffffff


	//   ....[9]....
        /*0080*/ 	.word	0xffffffff


	//   ....[10]....
        /*0084*/ 	.word	0xffffffff


	//   ....[11]....
        /*0088*/ 	.word	0xffffffff


	//   ....[12]....
        /*008c*/ 	.word	0xffffffff


	//   ....[13]....
        /*0090*/ 	.word	0xffffffff


	//----- nvinfo : EIATTR_COOP_GROUP_INSTR_OFFSETS
	.align		4
.L_41:
        /*0094*/ 	.byte	0x04, 0x28
        /*0096*/ 	.short	(.L_43 - .L_42)


	//   ....[0]....
.L_42:
        /*0098*/ 	.word	0x00000080


	//   ....[1]....
        /*009c*/ 	.word	0x000004e0


	//   ....[2]....
        /*00a0*/ 	.word	0x00000740


	//   ....[3]....
        /*00a4*/ 	.word	0x00000880


	//   ....[4]....
        /*00a8*/ 	.word	0x00000980


	//   ....[5]....
        /*00ac*/ 	.word	0x00000af0


	//   ....[6]....
        /*00b0*/ 	.word	0x00000c90


	//   ....[7]....
        /*00b4*/ 	.word	0x00000e40


	//   ....[8]....
        /*00b8*/ 	.word	0x00002180


	//   ....[9]....
        /*00bc*/ 	.word	0x00003260


	//   ....[10]....
        /*00c0*/ 	.word	0x00003470


	//   ....[11]....
        /*00c4*/ 	.word	0x000034a0


	//   ....[12]....
        /*00c8*/ 	.word	0x00003ef0


	//   ....[13]....
        /*00cc*/ 	.word	0x00004120


	//----- nvinfo : EIATTR_VRC_CTA_INIT_COUNT
	.align		4
.L_43:
        /*00d0*/ 	.byte	0x02, 0x4a
        /*00d2*/ 	.byte	0x80
	.zero		1


	//----- nvinfo : EIATTR_SYSCALL_OFFSETS
	.align		4
        /*00d4*/ 	.byte	0x04, 0x46
        /*00d6*/ 	.short	(.L_45 - .L_44)


	//   ....[0]....
.L_44:
        /*00d8*/ 	.word	0x000057c0


	//   ....[1]....
        /*00dc*/ 	.word	0x00005900


	//   ....[2]....
        /*00e0*/ 	.word	0x000060c0


	//----- nvinfo : EIATTR_MBARRIER_INSTR_OFFSETS
	.align		4
.L_45:
        /*00e4*/ 	.byte	0x04, 0x39
        /*00e6*/ 	.short	(.L_47 - .L_46)


	//   ....[0]....
.L_46:
        /*00e8*/ 	.word	0x00000620
        /*00ec*/ 	.word	0x000000ff
        /*00f0*/ 	.word	0x00000000
        /*00f4*/ 	.short	0x0100
        /*00f6*/ 	.byte	0x04
	.zero		1


	//   ....[1]....
        /*00f8*/ 	.word	0x00000630
        /*00fc*/ 	.word	0x000000ff
        /*0100*/ 	.word	0x00000040
        /*0104*/ 	.short	0x0100
        /*0106*/ 	.byte	0x04
	.zero		1


	//   ....[2]....
        /*0108*/ 	.word	0x00000640
        /*010c*/ 	.word	0x000000ff
        /*0110*/ 	.word	0x00000008
        /*0114*/ 	.short	0x0100
        /*0116*/ 	.byte	0x04
	.zero		1


	//   ....[3]....
        /*0118*/ 	.word	0x00000650
        /*011c*/ 	.word	0x000000ff
        /*0120*/ 	.word	0x00000048
        /*0124*/ 	.short	0x0100
        /*0126*/ 	.byte	0x04
	.zero		1


	//   ....[4]....
        /*0128*/ 	.word	0x00000660
        /*012c*/ 	.word	0x000000ff
        /*0130*/ 	.word	0x00000010
        /*0134*/ 	.short	0x0100
        /*0136*/ 	.byte	0x04
	.zero		1


	//   ....[5]....
        /*0138*/ 	.word	0x00000670
        /*013c*/ 	.word	0x000000ff
        /*0140*/ 	.word	0x00000050
        /*0144*/ 	.short	0x0100
        /*0146*/ 	.byte	0x04
	.zero		1


	//   ....[6]....
        /*0148*/ 	.word	0x00000680
        /*014c*/ 	.word	0x000000ff
        /*0150*/ 	.word	0x00000018
        /*0154*/ 	.short	0x0100
        /*0156*/ 	.byte	0x04
	.zero		1


	//   ....[7]....
        /*0158*/ 	.word	0x00000690
        /*015c*/ 	.word	0x000000ff
        /*0160*/ 	.word	0x00000058
        /*0164*/ 	.short	0x0100
        /*0166*/ 	.byte	0x04
	.zero		1


	//   ....[8]....
        /*0168*/ 	.word	0x000006a0
        /*016c*/ 	.word	0x000000ff
        /*0170*/ 	.word	0x00000020
        /*0174*/ 	.short	0x0100
        /*0176*/ 	.byte	0x04
	.zero		1


	//   ....[9]....
        /*0178*/ 	.word	0x000006b0
        /*017c*/ 	.word	0x000000ff
        /*0180*/ 	.word	0x00000060
        /*0184*/ 	.short	0x0100
        /*0186*/ 	.byte	0x04
	.zero		1


	//   ....[10]....
        /*0188*/ 	.word	0x000006c0
        /*018c*/ 	.word	0x000000ff
        /*0190*/ 	.word	0x00000028
        /*0194*/ 	.short	0x0100
        /*0196*/ 	.byte	0x04
	.zero		1


	//   ....[11]....
        /*0198*/ 	.word	0x000006d0
        /*019c*/ 	.word	0x000000ff
        /*01a0*/ 	.word	0x00000068
        /*01a4*/ 	.short	0x0100
        /*01a6*/ 	.byte	0x04
	.zero		1


	//   ....[12]....
        /*01a8*/ 	.word	0x000006e0
        /*01ac*/ 	.word	0x000000ff
        /*01b0*/ 	.word	0x00000030
        /*01b4*/ 	.short	0x0100
        /*01b6*/ 	.byte	0x04
	.zero		1


	//   ....[13]....
        /*01b8*/ 	.word	0x000006f0
        /*01bc*/ 	.word	0x000000ff
        /*01c0*/ 	.word	0x00000070
        /*01c4*/ 	.short	0x0100
        /*01c6*/ 	.byte	0x04
	.zero		1


	//   ....[14]....
        /*01c8*/ 	.word	0x00000700
        /*01cc*/ 	.word	0x000000ff
        /*01d0*/ 	.word	0x00000038
        /*01d4*/ 	.short	0x0100
        /*01d6*/ 	.byte	0x04
	.zero		1


	//   ....[15]....
        /*01d8*/ 	.word	0x00000710
        /*01dc*/ 	.word	0x000000ff
        /*01e0*/ 	.word	0x00000078
        /*01e4*/ 	.short	0x0100
        /*01e6*/ 	.byte	0x04
	.zero		1


	//   ....[16]....
        /*01e8*/ 	.word	0x00000850
        /*01ec*/ 	.word	0x000000ff
        /*01f0*/ 	.word	0x00000080
        /*01f4*/ 	.short	0x0100
        /*01f6*/ 	.byte	0x04
	.zero		1


	//   ....[17]....
        /*01f8*/ 	.word	0x00000860
        /*01fc*/ 	.word	0x000000ff
        /*0200*/ 	.word	0x00000088
        /*0204*/ 	.short	0x0100
        /*0206*/ 	.byte	0x04
	.zero		1


	//   ....[18]....
        /*0208*/ 	.word	0x00000950
        /*020c*/ 	.word	0x000000ff
        /*0210*/ 	.word	0x00000090
        /*0214*/ 	.short	0x0100
        /*0216*/ 	.byte	0x06
	.zero		1


	//   ....[19]....
        /*0218*/ 	.word	0x00000960
        /*021c*/ 	.word	0x000000ff
        /*0220*/ 	.word	0x00000098
        /*0224*/ 	.short	0x0100
        /*0226*/ 	.byte	0x06
	.zero		1


	//   ....[20]....
        /*0228*/ 	.word	0x00000aa0
        /*022c*/ 	.word	0x000000ff
        /*0230*/ 	.word	0x000000a0
        /*0234*/ 	.short	0x0100
        /*0236*/ 	.byte	0x06
	.zero		1


	//   ....[21]....
        /*0238*/ 	.word	0x00000ab0
        /*023c*/ 	.word	0x000000ff
        /*0240*/ 	.word	0x000000b0
        /*0244*/ 	.short	0x0100
        /*0246*/ 	.byte	0x06
	.zero		1


	//   ....[22]....
        /*0248*/ 	.word	0x00000ac0
        /*024c*/ 	.word	0x000000ff
        /*0250*/ 	.word	0x000000a8
        /*0254*/ 	.short	0x0100
        /*0256*/ 	.byte	0x06
	.zero		1


	//   ....[23]....
        /*0258*/ 	.word	0x00000ad0
        /*025c*/ 	.word	0x000000ff
        /*0260*/ 	.word	0x000000b8
        /*0264*/ 	.short	0x0100
        /*0266*/ 	.byte	0x06
	.zero		1


	//   ....[24]....
        /*0268*/ 	.word	0x00000c00
        /*026c*/ 	.word	0x000000ff
        /*0270*/ 	.word	0x000000c0
        /*0274*/ 	.short	0x0100
        /*0276*/ 	.byte	0x04
	.zero		1


	//   ....[25]....
        /*0278*/ 	.word	0x00000c10
        /*027c*/ 	.word	0x000000ff
        /*0280*/ 	.word	0x000000e0
        /*0284*/ 	.short	0x0100
        /*0286*/ 	.byte	0x04
	.zero		1


	//   ....[26]....
        /*0288*/ 	.word	0x00000c20
        /*028c*/ 	.word	0x000000ff
        /*0290*/ 	.word	0x000000c8
        /*0294*/ 	.short	0x0100
        /*0296*/ 	.byte	0x04
	.zero		1


	//   ....[27]....
        /*0298*/ 	.word	0x00000c30
        /*029c*/ 	.word	0x000000ff
        /*02a0*/ 	.word	0x000000e8
        /*02a4*/ 	.short	0x0100
        /*02a6*/ 	.byte	0x04
	.zero		1


	//   ....[28]....
        /*02a8*/ 	.word	0x00000c40
        /*02ac*/ 	.word	0x000000ff
        /*02b0*/ 	.word	0x000000d0
        /*02b4*/ 	.short	0x0100
        /*02b6*/ 	.byte	0x04
	.zero		1


	//   ....[29]....
        /*02b8*/ 	.word	0x00000c50
        /*02bc*/ 	.word	0x000000ff
        /*02c0*/ 	.word	0x000000f0
        /*02c4*/ 	.short	0x0100
        /*02c6*/ 	.byte	0x04
	.zero		1


	//   ....[30]....
        /*02c8*/ 	.word	0x00000c60
        /*02cc*/ 	.word	0x000000ff
        /*02d0*/ 	.word	0x000000d8
        /*02d4*/ 	.short	0x0100
        /*02d6*/ 	.byte	0x04
	.zero		1


	//   ....[31]....
        /*02d8*/ 	.word	0x00000c70
        /*02dc*/ 	.word	0x000000ff
        /*02e0*/ 	.word	0x000000f8
        /*02e4*/ 	.short	0x0100
        /*02e6*/ 	.byte	0x04
	.zero		1


	//   ....[32]....
        /*02e8*/ 	.word	0x00000d60
        /*02ec*/ 	.word	0x000000ff
        /*02f0*/ 	.word	0x00000100
        /*02f4*/ 	.short	0x0100
        /*02f6*/ 	.byte	0x04
	.zero		1


	//   ....[33]....
        /*02f8*/ 	.word	0x00000d70
        /*02fc*/ 	.word	0x000000ff
        /*0300*/ 	.word	0x00000110
        /*0304*/ 	.short	0x0100
        /*0306*/ 	.byte	0x04
	.zero		1


	//   ....[34]....
        /*0308*/ 	.word	0x00000d80
        /*030c*/ 	.word	0x000000ff
        /*0310*/ 	.word	0x00000108
        /*0314*/ 	.short	0x0100
        /*0316*/ 	.byte	0x04
	.zero		1


	//   ....[35]....
        /*0318*/ 	.word	0x00000d90
        /*031c*/ 	.word	0x000000ff
        /*0320*/ 	.word	0x00000118
        /*0324*/ 	.short	0x0100
        /*0326*/ 	.byte	0x04
	.zero		1


	//   ....[36]....
        /*0328*/ 	.word	0x00001a00
        /*032c*/ 	.word	0x00000000
        /*0330*/ 	.word	0x00000110
        /*0334*/ 	.short	0x010a
        /*0336*/ 	.byte	0xff
	.zero		1


	//   ....[37]....
        /*0338*/ 	.word	0x00001a30
        /*033c*/ 	.word	0x00000000
        /*0340*/ 	.word	0x00000100
        /*0344*/ 	.short	0x0101
        /*0346*/ 	.byte	0xff
	.zero		1


	//   ....[38]....
        /*0348*/ 	.word	0x00001b00
        /*034c*/ 	.word	0x000000ff
        /*0350*/ 	.word	0x00000040
        /*0354*/ 	.short	0x010a
        /*0356*/ 	.byte	0x04
	.zero		1


	//   ....[39]....
        /*0358*/ 	.word	0x00001b80
        /*035c*/ 	.word	0x000000ff
        /*0360*/ 	.word	0x00000040
        /*0364*/ 	.short	0x010a
        /*0366*/ 	.byte	0x21
	.zero		1


	//   ....[40]....
        /*0368*/ 	.word	0x00001d10
        /*036c*/ 	.word	0x000000ff
        /*0370*/ 	.word	0x00000040
        /*0374*/ 	.short	0x010a
        /*0376*/ 	.byte	0x08
	.zero		1


	//   ....[41]....
        /*0378*/ 	.word	0x00001e30
        /*037c*/ 	.word	0x000000ff
        /*0380*/ 	.word	0x00000098
        /*0384*/ 	.short	0x0101
        /*0386*/ 	.byte	0x06
	.zero		1


	//   ....[42]....
        /*0388*/ 	.word	0x00001e50
        /*038c*/ 	.word	0x000000ff
        /*0390*/ 	.word	0x00000040
        /*0394*/ 	.short	0x010a
        /*0396*/ 	.byte	0x04
	.zero		1


	//   ....[43]....
        /*0398*/ 	.word	0x00001ed0
        /*039c*/ 	.word	0x000000ff
        /*03a0*/ 	.word	0x00000040
        /*03a4*/ 	.short	0x010a
        /*03a6*/ 	.byte	0x11
	.zero		1


	//   ....[44]....
        /*03a8*/ 	.word	0x00002060
        /*03ac*/ 	.word	0x000000ff
        /*03b0*/ 	.word	0x00000040
        /*03b4*/ 	.short	0x010a
        /*03b6*/ 	.byte	0x07
	.zero		1


	//   ....[45]....
        /*03b8*/ 	.word	0x000021b0
        /*03bc*/ 	.word	0x00000003
        /*03c0*/ 	.word	0x000000a0
        /*03c4*/ 	.short	0x010a
        /*03c6*/ 	.byte	0xff
	.zero		1


	//   ....[46]....
        /*03c8*/ 	.word	0x00002300
        /*03cc*/ 	.word	0x00000000
        /*03d0*/ 	.word	0x00000000
        /*03d4*/ 	.short	0x0101
        /*03d6*/ 	.byte	0xff
	.zero		1


	//   ....[47]....
        /*03d8*/ 	.word	0x000028a0
        /*03dc*/ 	.word	0x000000ff
        /*03e0*/ 	.word	0x00000000
        /*03e4*/ 	.short	0x010a
        /*03e6*/ 	.byte	0x04
	.zero		1


	//   ....[48]....
        /*03e8*/ 	.word	0x00002930
        /*03ec*/ 	.word	0x000000ff
        /*03f0*/ 	.word	0x00000000
        /*03f4*/ 	.short	0x010a
        /*03f6*/ 	.byte	0x05
	.zero		1


	//   ....[49]....
        /*03f8*/ 	.word	0x000029c0
        /*03fc*/ 	.word	0x000000ff
        /*0400*/ 	.word	0x00000000
        /*0404*/ 	.short	0x010a
        /*0406*/ 	.byte	0x05
	.zero		1


	//   ....[50]....
        /*0408*/ 	.word	0x00002a50
        /*040c*/ 	.word	0x000000ff
        /*0410*/ 	.word	0x00000000
        /*0414*/ 	.short	0x010a
        /*0416*/ 	.byte	0x05
	.zero		1


	//   ....[51]....
        /*0418*/ 	.word	0x00002ae0
        /*041c*/ 	.word	0x000000ff
        /*0420*/ 	.word	0x00000000
        /*0424*/ 	.short	0x010a
        /*0426*/ 	.byte	0x05
	.zero		1


	//   ....[52]....
        /*0428*/ 	.word	0x00002b70
        /*042c*/ 	.word	0x000000ff
        /*0430*/ 	.word	0x00000000
        /*0434*/ 	.short	0x010a
        /*0436*/ 	.byte	0x05
	.zero		1


	//   ....[53]....
        /*0438*/ 	.word	0x00002c00
        /*043c*/ 	.word	0x000000ff
        /*0440*/ 	.word	0x00000000
        /*0444*/ 	.short	0x010a
        /*0446*/ 	.byte	0x05
	.zero		1


	//   ....[54]....
        /*0448*/ 	.word	0x00002ca0
        /*044c*/ 	.word	0x00000000
        /*0450*/ 	.word	0x00000000
        /*0454*/ 	.short	0x010a
        /*0456*/ 	.byte	0xff
	.zero		1


	//   ....[55]....
        /*0458*/ 	.word	0x00002dc0
        /*045c*/ 	.word	0x00000002
        /*0460*/ 	.word	0x00000100
        /*0464*/ 	.short	0x010a
        /*0466*/ 	.byte	0xff
	.zero		1


	//   ....[56]....
        /*0468*/ 	.word	0x00002e30
        /*046c*/ 	.word	0x00000002
        /*0470*/ 	.word	0x00000000
        /*0474*/ 	.short	0x0101
        /*0476*/ 	.byte	0xff
	.zero		1


	//   ....[57]....
        /*0478*/ 	.word	0x00002e50
        /*047c*/ 	.word	0x000000ff
        /*0480*/ 	.word	0x000000b0
        /*0484*/ 	.short	0x010a
        /*0486*/ 	.byte	0x04
	.zero		1


	//   ....[58]....
        /*0488*/ 	.word	0x00002f70
        /*048c*/ 	.word	0x00000002
        /*0490*/ 	.word	0x000000a0
        /*0494*/ 	.short	0x010a
        /*0496*/ 	.byte	0xff
	.zero		1


	//   ....[59]....
        /*0498*/ 	.word	0x00003070
        /*049c*/ 	.word	0x00000002
        /*04a0*/ 	.word	0x00000000
        /*04a4*/ 	.short	0x0101
        /*04a6*/ 	.byte	0xff
	.zero		1


	//   ....[60]....
        /*04a8*/ 	.word	0x00003100
        /*04ac*/ 	.word	0x000000ff
        /*04b0*/ 	.word	0x000000b0
        /*04b4*/ 	.short	0x0106
        /*04b6*/ 	.byte	0x04
	.zero		1


	//   ....[61]....
        /*04b8*/ 	.word	0x00003120
        /*04bc*/ 	.word	0x000000ff
        /*04c0*/ 	.word	0x000000b0
        /*04c4*/ 	.short	0x010a
        /*04c6*/ 	.byte	0x04
	.zero		1


	//   ....[62]....
        /*04c8*/ 	.word	0x000031b0
        /*04cc*/ 	.word	0x000000ff
        /*04d0*/ 	.word	0x000000b0
        /*04d4*/ 	.short	0x0106
        /*04d6*/ 	.byte	0x07
	.zero		1


	//   ....[63]....
        /*04d8*/ 	.word	0x000031f0
        /*04dc*/ 	.word	0x00000000
        /*04e0*/ 	.word	0x000000b0
        /*04e4*/ 	.short	0x010a
        /*04e6*/ 	.byte	0xff
	.zero		1


	//   ....[64]....
        /*04e8*/ 	.word	0x00003740
        /*04ec*/ 	.word	0x00000000
        /*04f0*/ 	.word	0x000000a0
        /*04f4*/ 	.short	0x010a
        /*04f6*/ 	.byte	0xff
	.zero		1


	//   ....[65]....
        /*04f8*/ 	.word	0x00003850
        /*04fc*/ 	.word	0x00000003
        /*0500*/ 	.word	0x00000000
        /*0504*/ 	.short	0x0101
        /*0506*/ 	.byte	0xff
	.zero		1


	//   ....[66]....
        /*0508*/ 	.word	0x00003860
        /*050c*/ 	.word	0x000000ff
        /*0510*/ 	.word	0x00000000
        /*0514*/ 	.short	0x010a
        /*0516*/ 	.byte	0x04
	.zero		1


	//   ....[67]....
        /*0518*/ 	.word	0x00003880
        /*051c*/ 	.word	0x000000ff
        /*0520*/ 	.word	0x000000e0
        /*0524*/ 	.short	0x010a
        /*0526*/ 	.byte	0x1e
	.zero		1


	//   ....[68]....
        /*0528*/ 	.word	0x00003950
        /*052c*/ 	.word	0x000000ff
        /*0530*/ 	.word	0x00000000
        /*0534*/ 	.short	0x010a
        /*0536*/ 	.byte	0x05
	.zero		1


	//   ....[69]....
        /*0538*/ 	.word	0x00003a90
        /*053c*/ 	.word	0x000000ff
        /*0540*/ 	.word	0x00000000
        /*0544*/ 	.short	0x010a
        /*0546*/ 	.byte	0x04
	.zero		1


	//   ....[70]....
        /*0548*/ 	.word	0x00003d20
        /*054c*/ 	.word	0x000000ff
        /*0550*/ 	.word	0x00000000
        /*0554*/ 	.short	0x010a
        /*0556*/ 	.byte	0x04
	.zero		1


	//   ....[71]....
        /*0558*/ 	.word	0x00003db0
        /*055c*/ 	.word	0x000000ff
        /*0560*/ 	.word	0x00000000
        /*0564*/ 	.short	0x010a
        /*0566*/ 	.byte	0x05
	.zero		1


	//   ....[72]....
        /*0568*/ 	.word	0x00003e40
        /*056c*/ 	.word	0x000000ff
        /*0570*/ 	.word	0x00000000
        /*0574*/ 	.short	0x010a
        /*0576*/ 	.byte	0x05
	.zero		1


	//   ....[73]....
        /*0578*/ 	.word	0x00003ed0
        /*057c*/ 	.word	0x000000ff
        /*0580*/ 	.word	0x00000000
        /*0584*/ 	.short	0x010a
        /*0586*/ 	.byte	0x04
	.zero		1


	//   ....[74]....
        /*0588*/ 	.word	0x00004370
        /*058c*/ 	.word	0x00000007
        /*0590*/ 	.word	0x000000a0
        /*0594*/ 	.short	0x010a
        /*0596*/ 	.byte	0xff
	.zero		1


	//   ....[75]....
        /*0598*/ 	.word	0x000044e0
        /*059c*/ 	.word	0x00000000
        /*05a0*/ 	.word	0x00000000
        /*05a4*/ 	.short	0x0101
        /*05a6*/ 	.byte	0xff
	.zero		1


	//   ....[76]....
        /*05a8*/ 	.word	0x00004950
        /*05ac*/ 	.word	0x000000ff
        /*05b0*/ 	.word	0x00000098
        /*05b4*/ 	.short	0x010a
        /*05b6*/ 	.byte	0x11
	.zero		1


	//   ....[77]....
        /*05b8*/ 	.word	0x00004ad0
        /*05bc*/ 	.word	0x000000ff
        /*05c0*/ 	.word	0x00000088
        /*05c4*/ 	.short	0x010a
        /*05c6*/ 	.byte	0x11
	.zero		1


	//   ....[78]....
        /*05c8*/ 	.word	0x00004ce0
        /*05cc*/ 	.word	0x000000ff
        /*05d0*/ 	.word	0x00000080
        /*05d4*/ 	.short	0x010b
        /*05d6*/ 	.byte	0x11
	.zero		1


	//   ....[79]....
        /*05d8*/ 	.word	0x00004cf0
        /*05dc*/ 	.word	0x000000ff
        /*05e0*/ 	.word	0x00000000
        /*05e4*/ 	.short	0x0101
        /*05e6*/ 	.byte	0x30
	.zero		1


	//   ....[80]....
        /*05e8*/ 	.word	0x00004d30
        /*05ec*/ 	.word	0x00000000
        /*05f0*/ 	.word	0x00000088
        /*05f4*/ 	.short	0x010a
        /*05f6*/ 	.byte	0xff
	.zero		1


	//   ....[81]....
        /*05f8*/ 	.word	0x00005080
        /*05fc*/ 	.word	0x00000003
        /*0600*/ 	.word	0x000000a0
        /*0604*/ 	.short	0x010a
        /*0606*/ 	.byte	0xff
	.zero		1


	//   ....[82]....
        /*0608*/ 	.word	0x00005200
        /*060c*/ 	.word	0x00000000
        /*0610*/ 	.word	0x00000000
        /*0614*/ 	.short	0x0101
        /*0616*/ 	.byte	0xff
	.zero		1


	//   ....[83]....
        /*0618*/ 	.word	0x00005ca0
        /*061c*/ 	.word	0x000000ff
        /*0620*/ 	.word	0x00000080
        /*0624*/ 	.short	0x010a
        /*0626*/ 	.byte	0x2c
	.zero		1


	//   ....[84]....
        /*0628*/ 	.word	0x00005cb0
        /*062c*/ 	.word	0x00000016
        /*0630*/ 	.word	0x000000c0
        /*0634*/ 	.short	0x010a
        /*0636*/ 	.byte	0xff
	.zero		1


	//   ....[85]....
        /*0638*/ 	.word	0x00005e40
        /*063c*/ 	.word	0x000000ff
        /*0640*/ 	.word	0x00000080
        /*0644*/ 	.short	0x010a
        /*0646*/ 	.byte	0x2c
	.zero		1


	//   ....[86]....
        /*0648*/ 	.word	0x00005f40
        /*064c*/ 	.word	0x000000ff
        /*0650*/ 	.word	0x00000000
        /*0654*/ 	.short	0x0101
        /*0656*/ 	.byte	0x04
	.zero		1


	//   ....[87]....
        /*0658*/ 	.word	0x00005fa0
        /*065c*/ 	.word	0x00000016
        /*0660*/ 	.word	0x000000c0
        /*0664*/ 	.short	0x010a
        /*0666*/ 	.byte	0xff
	.zero		1


	//   ....[88]....
        /*0668*/ 	.word	0x00006400
        /*066c*/ 	.word	0x000000ff
        /*0670*/ 	.word	0x00000000
        /*0674*/ 	.short	0x0101
        /*0676*/ 	.byte	0x04
	.zero		1


	//   ....[89]....
        /*0678*/ 	.word	0x000074f0
        /*067c*/ 	.word	0x00000000
        /*0680*/ 	.word	0x00000110
        /*0684*/ 	.short	0x010a
        /*0686*/ 	.byte	0xff
	.zero		1


	//   ....[90]....
        /*0688*/ 	.word	0x00007550
        /*068c*/ 	.word	0x00000000
        /*0690*/ 	.word	0x00000040
        /*0694*/ 	.short	0x010a
        /*0696*/ 	.byte	0xff
	.zero		1


	//   ....[91]....
        /*0698*/ 	.word	0x000075b0
        /*069c*/ 	.word	0x00000000
        /*06a0*/ 	.word	0x00000040
        /*06a4*/ 	.short	0x010a
        /*06a6*/ 	.byte	0xff
	.zero		1


	//   ....[92]....
        /*06a8*/ 	.word	0x00007600
        /*06ac*/ 	.word	0x00000003
        /*06b0*/ 	.word	0x000000a0
        /*06b4*/ 	.short	0x010a
        /*06b6*/ 	.byte	0xff
	.zero		1


	//   ....[93]....
        /*06b8*/ 	.word	0x00007660
        /*06bc*/ 	.word	0x00000000
        /*06c0*/ 	.word	0x00000000
        /*06c4*/ 	.short	0x010a
        /*06c6*/ 	.byte	0xff
	.zero		1


	//   ....[94]....
        /*06c8*/ 	.word	0x000076c0
        /*06cc*/ 	.word	0x00000000
        /*06d0*/ 	.word	0x00000000
        /*06d4*/ 	.short	0x010a
        /*06d6*/ 	.byte	0xff
	.zero		1


	//   ....[95]....
        /*06d8*/ 	.word	0x00007720
        /*06dc*/ 	.word	0x00000000
        /*06e0*/ 	.word	0x00000000
        /*06e4*/ 	.short	0x010a
        /*06e6*/ 	.byte	0xff
	.zero		1


	//   ....[96]....
        /*06e8*/ 	.word	0x00007780
        /*06ec*/ 	.word	0x00000000
        /*06f0*/ 	.word	0x00000000
        /*06f4*/ 	.short	0x010a
        /*06f6*/ 	.byte	0xff
	.zero		1


	//   ....[97]....
        /*06f8*/ 	.word	0x000077e0
        /*06fc*/ 	.word	0x00000000
        /*0700*/ 	.word	0x00000000
        /*0704*/ 	.short	0x010a
        /*0706*/ 	.byte	0xff
	.zero		1


	//   ....[98]....
        /*0708*/ 	.word	0x00007840
        /*070c*/ 	.word	0x00000000
        /*0710*/ 	.word	0x00000000
        /*0714*/ 	.short	0x010a
        /*0716*/ 	.byte	0xff
	.zero		1


	//   ....[99]....
        /*0718*/ 	.word	0x000078a0
        /*071c*/ 	.word	0x00000000
        /*0720*/ 	.word	0x00000000
        /*0724*/ 	.short	0x010a
        /*0726*/ 	.byte	0xff
	.zero		1


	//   ....[100]....
        /*0728*/ 	.word	0x000078f0
        /*072c*/ 	.word	0x00000002
        /*0730*/ 	.word	0x00000100
        /*0734*/ 	.short	0x010a
        /*0736*/ 	.byte	0xff
	.zero		1


	//   ....[101]....
        /*0738*/ 	.word	0x00007950
        /*073c*/ 	.word	0x00000002
        /*0740*/ 	.word	0x000000b0
        /*0744*/ 	.short	0x010a
        /*0746*/ 	.byte	0xff
	.zero		1


	//   ....[102]....
        /*0748*/ 	.word	0x000079a0
        /*074c*/ 	.word	0x00000002
        /*0750*/ 	.word	0x000000a0
        /*0754*/ 	.short	0x010a
        /*0756*/ 	.byte	0xff
	.zero		1


	//   ....[103]....
        /*0758*/ 	.word	0x00007a00
        /*075c*/ 	.word	0x00000000
        /*0760*/ 	.word	0x000000b0
        /*0764*/ 	.short	0x010a
        /*0766*/ 	.byte	0xff
	.zero		1


	//   ....[104]....
        /*0768*/ 	.word	0x00007a50
        /*076c*/ 	.word	0x00000000
        /*0770*/ 	.word	0x000000a0
        /*0774*/ 	.short	0x010a
        /*0776*/ 	.byte	0xff
	.zero		1


	//   ....[105]....
        /*0778*/ 	.word	0x00007ab0
        /*077c*/ 	.word	0x00000002
        /*0780*/ 	.word	0x000000e0
        /*0784*/ 	.short	0x010a
        /*0786*/ 	.byte	0xff
	.zero		1


	//   ....[106]....
        /*0788*/ 	.word	0x00007b10
        /*078c*/ 	.word	0x00000000
        /*0790*/ 	.word	0x00000000
        /*0794*/ 	.short	0x010a
        /*0796*/ 	.byte	0xff
	.zero		1


	//   ....[107]....
        /*0798*/ 	.word	0x00007b70
        /*079c*/ 	.word	0x00000000
        /*07a0*/ 	.word	0x00000000
        /*07a4*/ 	.short	0x010a
        /*07a6*/ 	.byte	0xff
	.zero		1


	//   ....[108]....
        /*07a8*/ 	.word	0x00007bd0
        /*07ac*/ 	.word	0x00000000
        /*07b0*/ 	.word	0x00000000
        /*07b4*/ 	.short	0x010a
        /*07b6*/ 	.byte	0xff
	.zero		1


	//   ....[109]....
        /*07b8*/ 	.word	0x00007c30
        /*07bc*/ 	.word	0x00000000
        /*07c0*/ 	.word	0x00000000
        /*07c4*/ 	.short	0x010a
        /*07c6*/ 	.byte	0xff
	.zero		1


	//   ....[110]....
        /*07c8*/ 	.word	0x00007c90
        /*07cc*/ 	.word	0x00000000
        /*07d0*/ 	.word	0x00000000
        /*07d4*/ 	.short	0x010a
        /*07d6*/ 	.byte	0xff
	.zero		1


	//   ....[111]....
        /*07d8*/ 	.word	0x00007ce0
        /*07dc*/ 	.word	0x00000007
        /*07e0*/ 	.word	0x000000a0
        /*07e4*/ 	.short	0x010a
        /*07e6*/ 	.byte	0xff
	.zero		1


	//   ....[112]....
        /*07e8*/ 	.word	0x00007d40
        /*07ec*/ 	.word	0x00000000
        /*07f0*/ 	.word	0x00000098
        /*07f4*/ 	.short	0x010a
        /*07f6*/ 	.byte	0xff
	.zero		1


	//   ....[113]....
        /*07f8*/ 	.word	0x00007da0
        /*07fc*/ 	.word	0x00000000
        /*0800*/ 	.word	0x00000088
        /*0804*/ 	.short	0x010a
        /*0806*/ 	.byte	0xff
	.zero		1


	//   ....[114]....
        /*0808*/ 	.word	0x00007df0
        /*080c*/ 	.word	0x00000003
        /*0810*/ 	.word	0x000000a0
        /*0814*/ 	.short	0x010a
        /*0816*/ 	.byte	0xff
	.zero		1


	//   ....[115]....
        /*0818*/ 	.word	0x00007e50
        /*081c*/ 	.word	0x00000000
        /*0820*/ 	.word	0x00000080
        /*0824*/ 	.short	0x010a
        /*0826*/ 	.byte	0xff
	.zero		1


	//   ....[116]....
        /*0828*/ 	.word	0x00007ea0
        /*082c*/ 	.word	0x00000016
        /*0830*/ 	.word	0x000000c0
        /*0834*/ 	.short	0x010a
        /*0836*/ 	.byte	0xff
	.zero		1


	//----- nvinfo : EIATTR_NUM_MBARRIERS
	.align		4
.L_47:
        /*0838*/ 	.byte	0x03, 0x38
        /*083a*/ 	.short	0x0024


	//----- nvinfo : EIATTR_EXIT_INSTR_OFFSETS
	.align		4
        /*083c*/ 	.byte	0x04, 0x1c
        /*083e*/ 	.short	(.L_49 - .L_48)


	//   ....[0]....
.L_48:
        /*0840*/ 	.word	0x00002cd0


	//   ....[1]....
        /*0844*/ 	.word	0x000031c0


	//   ....[2]....
        /*0848*/ 	.word	0x00003220


	//   ....[3]....
        /*084c*/ 	.word	0x00004130


	//   ....[4]....
        /*0850*/ 	.word	0x00004d60


	//   ....[5]....
        /*0854*/ 	.word	0x00004da0


	//   ....[6]....
        /*0858*/ 	.word	0x000074e0


	//----- nvinfo : EIATTR_MAX_THREADS
	.align		4
.L_49:
        /*085c*/ 	.byte	0x04, 0x05
        /*085e*/ 	.short	(.L_51 - .L_50)
.L_50:
        /*0860*/ 	.word	0x00000100
        /*0864*/ 	.word	0x00000001
        /*0868*/ 	.word	0x00000001


	//----- nvinfo : EIATTR_CRS_STACK_SIZE
	.align		4
.L_51:
        /*086c*/ 	.byte	0x04, 0x1e
        /*086e*/ 	.short	(.L_53 - .L_52)
.L_52:
        /*0870*/ 	.word	0x00000000


	//----- nvinfo : EIATTR_CBANK_PARAM_SIZE
	.align		4
.L_53:
        /*0874*/ 	.byte	0x03, 0x19
        /*0876*/ 	.short	0x0800


	//----- nvinfo : EIATTR_PARAM_CBANK
	.align		4
        /*0878*/ 	.byte	0x04, 0x0a
        /*087a*/ 	.short	(.L_55 - .L_54)
	.align		4
.L_54:
        /*087c*/ 	.word	index@(.nv.constant0._ZN7cutlass13device_kernelINS_4gemm6kernel13GemmUniversalIN4cute5tupleIJiiiiEEENS1_10collective13CollectiveMmaINS1_35MainloopSm100TmaUmmaWarpSpecializedILi8ELi2ELi4ENS5_IJNS4_1CILi1EEENSA_ILi8EEESB_EEEEENS5_IJNSA_ILi128EEENSA_ILi64EEESF_EEEaNS5_IJlSB_lEEEaSI_NS4_8TiledMMAINS4_8MMA_AtomIJNS4_15SM100_MMA_S8_SSIaaiLi128ELi64ELNS4_4UMMA5MajorE0ELSN_0ELNSM_8SaturateE0EEEEEENS4_6LayoutINS5_IJSB_SB_SB_EEENS5_IJNSA_ILi0EEEST_ST_EEEEENS5_IJNS4_10UnderscoreESW_SW_EEEEENS4_23SM90_TMA_LOAD_MULTICASTENS4_14ComposedLayoutINS4_7SwizzleILi3ELi4ELi3EEENS4_18smem_ptr_flag_bitsILi8EEENSR_INS5_IJSC_SF_EEENS5_IJSF_SB_EEEEEEEvNS4_8identityENS4_13SM90_TMA_LOADES18_vS19_EENS_8epilogue10collective18CollectiveEpilogueINS1C_23Sm100TmaWarpSpecializedILi1ELi1ELi64ELb0ELb0EEEJSH_NS5_IJNSR_ISF_SB_EENSR_ISG_SB_EEEEEaSI_aSI_NS1C_6fusion15FusionCallbacksIS1G_NS1K_17LinearCombinationIaiaiLNS_15FloatRoundStyleE2EEESH_S1J_JEEENS4_5SM1004TMEM4LOAD26SM100_TMEM_LOAD_32dp32b64xES1A_NS10_INS11_ILi2ELi4ELi3EEES14_NSR_INS5_IJSC_SG_EEENS5_IJSG_SB_EEEEEEENS4_39AutoVectorizingCopyWithAssumedAlignmentILi128EEENS4_14SM90_TMA_STOREES1Y_S20_S20_EEEvvEEEEvNT_6ParamsE)
        /*0880*/ 	.short	0x0380
        /*0882*/ 	.short	0x0800


	//----- nvinfo : EIATTR_SW_WAR
	.align		4
.L_55:
        /*0884*/ 	.byte	0x04, 0x36
        /*0886*/ 	.short	(.L_57 - .L_56)
.L_56:
        /*0888*/ 	.word	0x00000008
.L_57:


//--------------------- .nv.callgraph             --------------------------
	.section	.nv.callgraph,"",@"SHT_CUDA_CALLGRAPH"
	.align	4
	.sectionentsize	8
	.align		4
        /*0000*/ 	.word	0x00000000
	.align		4
        /*0004*/ 	.word	0xffffffff
	.align		4
        /*0008*/ 	.word	index@(_ZN7cutlass13device_kernelINS_4gemm6kernel13GemmUniversalIN4cute5tupleIJiiiiEEENS1_10collective13CollectiveMmaINS1_35MainloopSm100TmaUmmaWarpSpecializedILi8ELi2ELi4ENS5_IJNS4_1CILi1EEENSA_ILi8EEESB_EEEEENS5_IJNSA_ILi128EEENSA_ILi64EEESF_EEEaNS5_IJlSB_lEEEaSI_NS4_8TiledMMAINS4_8MMA_AtomIJNS4_15SM100_MMA_S8_SSIaaiLi128ELi64ELNS4_4UMMA5MajorE0ELSN_0ELNSM_8SaturateE0EEEEEENS4_6LayoutINS5_IJSB_SB_SB_EEENS5_IJNSA_ILi0EEEST_ST_EEEEENS5_IJNS4_10UnderscoreESW_SW_EEEEENS4_23SM90_TMA_LOAD_MULTICASTENS4_14ComposedLayoutINS4_7SwizzleILi3ELi4ELi3EEENS4_18smem_ptr_flag_bitsILi8EEENSR_INS5_IJSC_SF_EEENS5_IJSF_SB_EEEEEEEvNS4_8identityENS4_13SM90_TMA_LOADES18_vS19_EENS_8epilogue10collective18CollectiveEpilogueINS1C_23Sm100TmaWarpSpecializedILi1ELi1ELi64ELb0ELb0EEEJSH_NS5_IJNSR_ISF_SB_EENSR_ISG_SB_EEEEEaSI_aSI_NS1C_6fusion15FusionCallbacksIS1G_NS1K_17LinearCombinationIaiaiLNS_15FloatRoundStyleE2EEESH_S1J_JEEENS4_5SM1004TMEM4LOAD26SM100_TMEM_LOAD_32dp32b64xES1A_NS10_INS11_ILi2ELi4ELi3EEES14_NSR_INS5_IJSC_SG_EEENS5_IJSG_SB_EEEEEEENS4_39AutoVectorizingCopyWithAssumedAlignmentILi128EEENS4_14SM90_TMA_STOREES1Y_S20_S20_EEEvvEEEEvNT_6ParamsE)
	.align		4
        /*000c*/ 	.word	index@(__assertfail)
	.align		4
        /*0010*/ 	.word	0x00000000
	.align		4
        /*0014*/ 	.word	0xfffffffe
	.align		4
        /*0018*/ 	.word	0x00000000
	.align		4
        /*001c*/ 	.word	0xfffffffd
	.align		4
        /*0020*/ 	.word	0x00000000
	.align		4
        /*0024*/ 	.word	0xfffffffc


//--------------------- .nv.constant4             --------------------------
	.section	.nv.constant4,"a",@progbits
	.align	8
	.align		8
.nv.constant4:
        /*0000*/ 	.dword	__assertfail
	.align		8
        /*0008*/ 	.dword	__unnamed_1
	.align		8
        /*0010*/ 	.dword	__unnamed_2
	.align		8
        /*0018*/ 	.dword	_ZN40_INTERNAL_c4a44158_4_k_cu_12995257_350344cuda3std3__45__cpo5beginE
	.align		8
        /*0020*/ 	.dword	_ZN40_INTERNAL_c4a44158_4_k_cu_12995257_350344cuda3std3__45__cpo3endE
	.align		8
        /*0028*/ 	.dword	_ZN40_INTERNAL_c4a44158_4_k_cu_12995257_350344cuda3std3__45__cpo6cbeginE
	.align		8
        /*0030*/ 	.dword	_ZN40_INTERNAL_c4a44158_4_k_cu_12995257_350344cuda3std3__45__cpo4cendE
	.align		8
        /*0038*/ 	.dword	_ZN40_INTERNAL_c4a44158_4_k_cu_12995257_350344cuda3std3__442_GLOBAL__N__c4a44158_4_k_cu_12995257_350346ignoreE
	.align		8
        /*0040*/ 	.dword	_ZN40_INTERNAL_c4a44158_4_k_cu_12995257_350344cuda3std3__419piecewise_constructE
	.align		8
        /*0048*/ 	.dword	_ZN40_INTERNAL_c4a44158_4_k_cu_12995257_350344cuda3std3__48in_placeE
	.align		8
        /*0050*/ 	.dword	_ZN40_INTERNAL_c4a44158_4_k_cu_12995257_350344cuda3std6ranges3__45__cpo4swapE
	.align		8
        /*0058*/ 	.dword	_ZN40_INTERNAL_c4a44158_4_k_cu_12995257_350344cuda3std6ranges3__45__cpo9iter_moveE
	.align		8
        /*0060*/ 	.dword	_ZN40_INTERNAL_c4a44158_4_k_cu_12995257_350344cute7productE
	.align		8
        /*0068*/ 	.dword	_ZN40_INTERNAL_c4a44158_4_k_cu_12995257_350344cute1_E
	.align		8
        /*0070*/ 	.dword	$str$25
	.align		8
        /*0078*/ 	.dword	$str$26
	.align		8
        /*0080*/ 	.dword	$str$27
	.align		8
        /*0088*/ 	.dword	$str$28


//--------------------- .text._ZN7cutlass13device_kernelINS_4gemm6kernel13GemmUniversalIN4cute5tupleIJiiiiEEENS1_10collective13CollectiveMmaINS1_35MainloopSm100TmaUmmaWarpSpecializedILi8ELi2ELi4ENS5_IJNS4_1CILi1EEENSA_ILi8EEESB_EEEEENS5_IJNSA_ILi128EEENSA_ILi64EEESF_EEEaNS5_IJlSB_lEEEaSI_NS4_8TiledMMAINS4_8MMA_AtomIJNS4_15SM100_MMA_S8_SSIaaiLi128ELi64ELNS4_4UMMA5MajorE0ELSN_0ELNSM_8SaturateE0EEEEEENS4_6LayoutINS5_IJSB_SB_SB_EEENS5_IJNSA_ILi0EEEST_ST_EEEEENS5_IJNS4_10UnderscoreESW_SW_EEEEENS4_23SM90_TMA_LOAD_MULTICASTENS4_14ComposedLayoutINS4_7SwizzleILi3ELi4ELi3EEENS4_18smem_ptr_flag_bitsILi8EEENSR_INS5_IJSC_SF_EEENS5_IJSF_SB_EEEEEEEvNS4_8identityENS4_13SM90_TMA_LOADES18_vS19_EENS_8epilogue10collective18CollectiveEpilogueINS1C_23Sm100TmaWarpSpecializedILi1ELi1ELi64ELb0ELb0EEEJSH_NS5_IJNSR_ISF_SB_EENSR_ISG_SB_EEEEEaSI_aSI_NS1C_6fusion15FusionCallbacksIS1G_NS1K_17LinearCombinationIaiaiLNS_15FloatRoundStyleE2EEESH_S1J_JEEENS4_5SM1004TMEM4LOAD26SM100_TMEM_LOAD_32dp32b64xES1A_NS10_INS11_ILi2ELi4ELi3EEES14_NSR_INS5_IJSC_SG_EEENS5_IJSG_SB_EEEEEEENS4_39AutoVectorizingCopyWithAssumedAlignmentILi128EEENS4_14SM90_TMA_STOREES1Y_S20_S20_EEEvvEEEEvNT_6ParamsE --------------------------
	.section	.text._ZN7cutlass13device_kernelINS_4gemm6kernel13GemmUniversalIN4cute5tupleIJiiiiEEENS1_10collective13CollectiveMmaINS1_35MainloopSm100TmaUmmaWarpSpecializedILi8ELi2ELi4ENS5_IJNS4_1CILi1EEENSA_ILi8EEESB_EEEEENS5_IJNSA_ILi128EEENSA_ILi64EEESF_EEEaNS5_IJlSB_lEEEaSI_NS4_8TiledMMAINS4_8MMA_AtomIJNS4_15SM100_MMA_S8_SSIaaiLi128ELi64ELNS4_4UMMA5MajorE0ELSN_0ELNSM_8SaturateE0EEEEEENS4_6LayoutINS5_IJSB_SB_SB_EEENS5_IJNSA_ILi0EEEST_ST_EEEEENS5_IJNS4_10UnderscoreESW_SW_EEEEENS4_23SM90_TMA_LOAD_MULTICASTENS4_14ComposedLayoutINS4_7SwizzleILi3ELi4ELi3EEENS4_18smem_ptr_flag_bitsILi8EEENSR_INS5_IJSC_SF_EEENS5_IJSF_SB_EEEEEEEvNS4_8identityENS4_13SM90_TMA_LOADES18_vS19_EENS_8epilogue10collective18CollectiveEpilogueINS1C_23Sm100TmaWarpSpecializedILi1ELi1ELi64ELb0ELb0EEEJSH_NS5_IJNSR_ISF_SB_EENSR_ISG_SB_EEEEEaSI_aSI_NS1C_6fusion15FusionCallbacksIS1G_NS1K_17LinearCombinationIaiaiLNS_15FloatRoundStyleE2EEESH_S1J_JEEENS4_5SM1004TMEM4LOAD26SM100_TMEM_LOAD_32dp32b64xES1A_NS10_INS11_ILi2ELi4ELi3EEES14_NSR_INS5_IJSC_SG_EEENS5_IJSG_SB_EEEEEEENS4_39AutoVectorizingCopyWithAssumedAlignmentILi128EEENS4_14SM90_TMA_STOREES1Y_S20_S20_EEEvvEEEEvNT_6ParamsE,"ax",@progbits
	.align	128
.text._ZN7cutlass13device_kernelINS_4gemm6kernel13GemmUniversalIN4cute5tupleIJiiiiEEENS1_10collective13CollectiveMmaINS1_35MainloopSm100TmaUmmaWarpSpecializedILi8ELi2ELi4ENS5_IJNS4_1CILi1EEENSA_ILi8EEESB_EEEEENS5_IJNSA_ILi128EEENSA_ILi64EEESF_EEEaNS5_IJlSB_lEEEaSI_NS4_8TiledMMAINS4_8MMA_AtomIJNS4_15SM100_MMA_S8_SSIaaiLi128ELi64ELNS4_4UMMA5MajorE0ELSN_0ELNSM_8SaturateE0EEEEEENS4_6LayoutINS5_IJSB_SB_SB_EEENS5_IJNSA_ILi0EEEST_ST_EEEEENS5_IJNS4_10UnderscoreESW_SW_EEEEENS4_23SM90_TMA_LOAD_MULTICASTENS4_14ComposedLayoutINS4_7SwizzleILi3ELi4ELi3EEENS4_18smem_ptr_flag_bitsILi8EEENSR_INS5_IJSC_SF_EEENS5_IJSF_SB_EEEEEEEvNS4_8identityENS4_13SM90_TMA_LOADES18_vS19_EENS_8epilogue10collective18CollectiveEpilogueINS1C_23Sm100TmaWarpSpecializedILi1ELi1ELi64ELb0ELb0EEEJSH_NS5_IJNSR_ISF_SB_EENSR_ISG_SB_EEEEEaSI_aSI_NS1C_6fusion15FusionCallbacksIS1G_NS1K_17LinearCombinationIaiaiLNS_15FloatRoundStyleE2EEESH_S1J_JEEENS4_5SM1004TMEM4LOAD26SM100_TMEM_LOAD_32dp32b64xES1A_NS10_INS11_ILi2ELi4ELi3EEES14_NSR_INS5_IJSC_SG_EEENS5_IJSG_SB_EEEEEEENS4_39AutoVectorizingCopyWithAssumedAlignmentILi128EEENS4_14SM90_TMA_STOREES1Y_S20_S20_EEEvvEEEEvNT_6ParamsE:
        .type           _ZN7cutlass13device_kernelINS_4gemm6kernel13GemmUniversalIN4cute5tupleIJiiiiEEENS1_10collective13CollectiveMmaINS1_35MainloopSm100TmaUmmaWarpSpecializedILi8ELi2ELi4ENS5_IJNS4_1CILi1EEENSA_ILi8EEESB_EEEEENS5_IJNSA_ILi128EEENSA_ILi64EEESF_EEEaNS5_IJlSB_lEEEaSI_NS4_8TiledMMAINS4_8MMA_AtomIJNS4_15SM100_MMA_S8_SSIaaiLi128ELi64ELNS4_4UMMA5MajorE0ELSN_0ELNSM_8SaturateE0EEEEEENS4_6LayoutINS5_IJSB_SB_SB_EEENS5_IJNSA_ILi0EEEST_ST_EEEEENS5_IJNS4_10UnderscoreESW_SW_EEEEENS4_23SM90_TMA_LOAD_MULTICASTENS4_14ComposedLayoutINS4_7SwizzleILi3ELi4ELi3EEENS4_18smem_ptr_flag_bitsILi8EEENSR_INS5_IJSC_SF_EEENS5_IJSF_SB_EEEEEEEvNS4_8identityENS4_13SM90_TMA_LOADES18_vS19_EENS_8epilogue10collective18CollectiveEpilogueINS1C_23Sm100TmaWarpSpecializedILi1ELi1ELi64ELb0ELb0EEEJSH_NS5_IJNSR_ISF_SB_EENSR_ISG_SB_EEEEEaSI_aSI_NS1C_6fusion15FusionCallbacksIS1G_NS1K_17LinearCombinationIaiaiLNS_15FloatRoundStyleE2EEESH_S1J_JEEENS4_5SM1004TMEM4LOAD26SM100_TMEM_LOAD_32dp32b64xES1A_NS10_INS11_ILi2ELi4ELi3EEES14_NSR_INS5_IJSC_SG_EEENS5_IJSG_SB_EEEEEEENS4_39AutoVectorizingCopyWithAssumedAlignmentILi128EEENS4_14SM90_TMA_STOREES1Y_S20_S20_EEEvvEEEEvNT_6ParamsE,@function
        .size           _ZN7cutlass13device_kernelINS_4gemm6kernel13GemmUniversalIN4cute5tupleIJiiiiEEENS1_10collective13CollectiveMmaINS1_35MainloopSm100TmaUmmaWarpSpecializedILi8ELi2ELi4ENS5_IJNS4_1CILi1EEENSA_ILi8EEESB_EEEEENS5_IJNSA_ILi128EEENSA_ILi64EEESF_EEEaNS5_IJlSB_lEEEaSI_NS4_8TiledMMAINS4_8MMA_AtomIJNS4_15SM100_MMA_S8_SSIaaiLi128ELi64ELNS4_4UMMA5MajorE0ELSN_0ELNSM_8SaturateE0EEEEEENS4_6LayoutINS5_IJSB_SB_SB_EEENS5_IJNSA_ILi0EEEST_ST_EEEEENS5_IJNS4_10UnderscoreESW_SW_EEEEENS4_23SM90_TMA_LOAD_MULTICASTENS4_14ComposedLayoutINS4_7SwizzleILi3ELi4ELi3EEENS4_18smem_ptr_flag_bitsILi8EEENSR_INS5_IJSC_SF_EEENS5_IJSF_SB_EEEEEEEvNS4_8identityENS4_13SM90_TMA_LOADES18_vS19_EENS_8epilogue10collective18CollectiveEpilogueINS1C_23Sm100TmaWarpSpecializedILi1ELi1ELi64ELb0ELb0EEEJSH_NS5_IJNSR_ISF_SB_EENSR_ISG_SB_EEEEEaSI_aSI_NS1C_6fusion15FusionCallbacksIS1G_NS1K_17LinearCombinationIaiaiLNS_15FloatRoundStyleE2EEESH_S1J_JEEENS4_5SM1004TMEM4LOAD26SM100_TMEM_LOAD_32dp32b64xES1A_NS10_INS11_ILi2ELi4ELi3EEES14_NSR_INS5_IJSC_SG_EEENS5_IJSG_SB_EEEEEEENS4_39AutoVectorizingCopyWithAssumedAlignmentILi128EEENS4_14SM90_TMA_STOREES1Y_S20_S20_EEEvvEEEEvNT_6ParamsE,(.L_x_148 - _ZN7cutlass13device_kernelINS_4gemm6kernel13GemmUniversalIN4cute5tupleIJiiiiEEENS1_10collective13CollectiveMmaINS1_35MainloopSm100TmaUmmaWarpSpecializedILi8ELi2ELi4ENS5_IJNS4_1CILi1EEENSA_ILi8EEESB_EEEEENS5_IJNSA_ILi128EEENSA_ILi64EEESF_EEEaNS5_IJlSB_lEEEaSI_NS4_8TiledMMAINS4_8MMA_AtomIJNS4_15SM100_MMA_S8_SSIaaiLi128ELi64ELNS4_4UMMA5MajorE0ELSN_0ELNSM_8SaturateE0EEEEEENS4_6LayoutINS5_IJSB_SB_SB_EEENS5_IJNSA_ILi0EEEST_ST_EEEEENS5_IJNS4_10UnderscoreESW_SW_EEEEENS4_23SM90_TMA_LOAD_MULTICASTENS4_14ComposedLayoutINS4_7SwizzleILi3ELi4ELi3EEENS4_18smem_ptr_flag_bitsILi8EEENSR_INS5_IJSC_SF_EEENS5_IJSF_SB_EEEEEEEvNS4_8identityENS4_13SM90_TMA_LOADES18_vS19_EENS_8epilogue10collective18CollectiveEpilogueINS1C_23Sm100TmaWarpSpecializedILi1ELi1ELi64ELb0ELb0EEEJSH_NS5_IJNSR_ISF_SB_EENSR_ISG_SB_EEEEEaSI_aSI_NS1C_6fusion15FusionCallbacksIS1G_NS1K_17LinearCombinationIaiaiLNS_15FloatRoundStyleE2EEESH_S1J_JEEENS4_5SM1004TMEM4LOAD26SM100_TMEM_LOAD_32dp32b64xES1A_NS10_INS11_ILi2ELi4ELi3EEES14_NSR_INS5_IJSC_SG_EEENS5_IJSG_SB_EEEEEEENS4_39AutoVectorizingCopyWithAssumedAlignmentILi128EEENS4_14SM90_TMA_STOREES1Y_S20_S20_EEEvvEEEEvNT_6ParamsE)
        .other          _ZN7cutlass13device_kernelINS_4gemm6kernel13GemmUniversalIN4cute5tupleIJiiiiEEENS1_10collective13CollectiveMmaINS1_35MainloopSm100TmaUmmaWarpSpecializedILi8ELi2ELi4ENS5_IJNS4_1CILi1EEENSA_ILi8EEESB_EEEEENS5_IJNSA_ILi128EEENSA_ILi64EEESF_EEEaNS5_IJlSB_lEEEaSI_NS4_8TiledMMAINS4_8MMA_AtomIJNS4_15SM100_MMA_S8_SSIaaiLi128ELi64ELNS4_4UMMA5MajorE0ELSN_0ELNSM_8SaturateE0EEEEEENS4_6LayoutINS5_IJSB_SB_SB_EEENS5_IJNSA_ILi0EEEST_ST_EEEEENS5_IJNS4_10UnderscoreESW_SW_EEEEENS4_23SM90_TMA_LOAD_MULTICASTENS4_14ComposedLayoutINS4_7SwizzleILi3ELi4ELi3EEENS4_18smem_ptr_flag_bitsILi8EEENSR_INS5_IJSC_SF_EEENS5_IJSF_SB_EEEEEEEvNS4_8identityENS4_13SM90_TMA_LOADES18_vS19_EENS_8epilogue10collective18CollectiveEpilogueINS1C_23Sm100TmaWarpSpecializedILi1ELi1ELi64ELb0ELb0EEEJSH_NS5_IJNSR_ISF_SB_EENSR_ISG_SB_EEEEEaSI_aSI_NS1C_6fusion15FusionCallbacksIS1G_NS1K_17LinearCombinationIaiaiLNS_15FloatRoundStyleE2EEESH_S1J_JEEENS4_5SM1004TMEM4LOAD26SM100_TMEM_LOAD_32dp32b64xES1A_NS10_INS11_ILi2ELi4ELi3EEES14_NSR_INS5_IJSC_SG_EEENS5_IJSG_SB_EEEEEEENS4_39AutoVectorizingCopyWithAssumedAlignmentILi128EEENS4_14SM90_TMA_STOREES1Y_S20_S20_EEEvvEEEEvNT_6ParamsE,@"STO_CUDA_ENTRY STV_DEFAULT"
_ZN7cutlass13device_kernelINS_4gemm6kernel13GemmUniversalIN4cute5tupleIJiiiiEEENS1_10collective13CollectiveMmaINS1_35MainloopSm100TmaUmmaWarpSpecializedILi8ELi2ELi4ENS5_IJNS4_1CILi1EEENSA_ILi8EEESB_EEEEENS5_IJNSA_ILi128EEENSA_ILi64EEESF_EEEaNS5_IJlSB_lEEEaSI_NS4_8TiledMMAINS4_8MMA_AtomIJNS4_15SM100_MMA_S8_SSIaaiLi128ELi64ELNS4_4UMMA5MajorE0ELSN_0ELNSM_8SaturateE0EEEEEENS4_6LayoutINS5_IJSB_SB_SB_EEENS5_IJNSA_ILi0EEEST_ST_EEEEENS5_IJNS4_10UnderscoreESW_SW_EEEEENS4_23SM90_TMA_LOAD_MULTICASTENS4_14ComposedLayoutINS4_7SwizzleILi3ELi4ELi3EEENS4_18smem_ptr_flag_bitsILi8EEENSR_INS5_IJSC_SF_EEENS5_IJSF_SB_EEEEEEEvNS4_8identityENS4_13SM90_TMA_LOADES18_vS19_EENS_8epilogue10collective18CollectiveEpilogueINS1C_23Sm100TmaWarpSpecializedILi1ELi1ELi64ELb0ELb0EEEJSH_NS5_IJNSR_ISF_SB_EENSR_ISG_SB_EEEEEaSI_aSI_NS1C_6fusion15FusionCallbacksIS1G_NS1K_17LinearCombinationIaiaiLNS_15FloatRoundStyleE2EEESH_S1J_JEEENS4_5SM1004TMEM4LOAD26SM100_TMEM_LOAD_32dp32b64xES1A_NS10_INS11_ILi2ELi4ELi3EEES14_NSR_INS5_IJSC_SG_EEENS5_IJSG_SB_EEEEEEENS4_39AutoVectorizingCopyWithAssumedAlignmentILi128EEENS4_14SM90_TMA_STOREES1Y_S20_S20_EEEvvEEEEvNT_6ParamsE:
[----:B------:R-:W1:Y:S01]  /*0000*/  LDC R1, c[0x0][0x37c] ;  /* 0x0000df00ff017b82 */ /* 0x000e620000000800 */
[----:B------:R-:W2:Y:S01]  /*0010*/  S2R R142, SR_TID.X ;  /* 0x00000000008e7919 */ /* 0x000ea20000002100 */
[----:B------:R-:W3:Y:S01]  /*0020*/  LDCU.64 UR8, c[0x0][0x890] ;  /* 0x00011200ff0877ac */ /* 0x000ee20008000a00 */
[----:B------:R-:W-:Y:S02]  /*0030*/  PRMT R147, RZ, 0x7610, R147 ;  /* 0x00007610ff937816 */ /* 0x000fe40000000093 */
[----:B------:R-:W-:Y:S01]  /*0040*/  ELECT P3, URZ, PT ;  /* 0x0000000000ff782f */ /* 0x000fe20003860000 */
[----:B---3--:R-:W-:-:S04]  /*0050*/  UISETP.NE.U32.AND UP0, UPT, UR8, URZ, UPT ;  /* 0x000000ff0800728c */ /* 0x008fc8000bf05070 */
[----:B------:R-:W-:Y:S01]  /*0060*/  UISETP.NE.AND.EX UP0, UPT, UR9, URZ, UPT, UP0 ;  /* 0x000000ff0900728c */ /* 0x000fe2000bf05300 */
[----:B--2---:R-:W-:-:S05]  /*0070*/  SHF.R.U32.HI R148, RZ, 0x5, R142 ;  /* 0x00000005ff947819 */ /* 0x004fca000001168e */
[----:B------:R-:W2:Y:S02]  /*0080*/  SHFL.IDX PT, R0, R148, RZ, 0x1f ;  /* 0x00001fff94007589 */ /* 0x000ea400000e0000 */
[----:B--2---:R-:W-:Y:S01]  /*0090*/  R2UR UR22, R0 ;  /* 0x00000000001672ca */ /* 0x004fe200000e0000 */
[----:B-1----:R-:W-:-:S14]  /*00a0*/  BRA.U UP0, `(.L_x_0) ;  /* 0x0000000100307547 */ /* 0x002fdc000b800000 */
[----:B------:R-:W1:Y:S02]  /*00b0*/  LDCU.64 UR4, c[0x0][0x888] ;  /* 0x00011100ff0477ac */ /* 0x000e640008000a00 */
[----:B-1----:R-:W-:-:S04]  /*00c0*/  UISETP.NE.U32.AND UP0, UPT, UR4, URZ, UPT ;  /* 0x000000ff0400728c */ /* 0x002fc8000bf05070 */
[----:B------:R-:W-:-:S09]  /*00d0*/  UISETP.NE.AND.EX UP0, UPT, UR5, URZ, UPT, UP0 ;  /* 0x000000ff0500728c */ /* 0x000fd2000bf05300 */
[----:B------:R-:W-:Y:S05]  /*00e0*/  BRA.U !UP0, `(.L_x_1) ;  /* 0x0000000108147547 */ /* 0x000fea000b800000 */
[----:B------:R-:W1:Y:S01]  /*00f0*/  LDC.64 R2, c[0x0][0x888] ;  /* 0x00022200ff027b82 */ /* 0x000e620000000a00 */
[----:B------:R-:W1:Y:S02]  /*0100*/  LDCU.64 UR4, c[0x0][0x358] ;  /* 0x00006b00ff0477ac */ /* 0x000e640008000a00 */
[----:B-1----:R1:W5:Y:S01]  /*0110*/  LDG.E R71, desc[UR4][R2.64] ;  /* 0x0000000402477981 */ /* 0x002362000c1e1900 */
[----:B------:R-:W-:Y:S01]  /*0120*/  HFMA2 R147, -RZ, RZ, 0, 5.9604644775390625e-08 ;  /* 0x00000001ff937431 */ /* 0x000fe200000001ff */
[----:B------:R-:W-:Y:S05]  /*0130*/  BRA `(.L_x_0) ;  /* 0x00000000000c7947 */ /* 0x000fea0003800000 */
.L_x_1:
[----:B------:R-:W1:Y:S01]  /*0140*/  LDCU UR4, c[0x0][0x880] ;  /* 0x00011000ff0477ac */ /* 0x000e620008000800 */
[----:B------:R-:W-:Y:S01]  /*0150*/  HFMA2 R147, -RZ, RZ, 0, 5.9604644775390625e-08 ;  /* 0x00000001ff937431 */ /* 0x000fe200000001ff */
[----:B-1----:R-:W-:-:S07]  /*0160*/  MOV R71, UR4 ;  /* 0x0000000400477c02 */ /* 0x002fce0008000f00 */
.L_x_0:
[----:B------:R-:W2:Y:S02]  /*0170*/  LDCU.64 UR4, c[0x0][0x8b0] ;  /* 0x00011600ff0477ac */ /* 0x000ea40008000a00 */
[----:B--2---:R-:W-:-:S04]  /*0180*/  UISETP.NE.U32.AND UP0, UPT, UR4, URZ, UPT ;  /* 0x000000ff0400728c */ /* 0x004fc8000bf05070 */
[----:B------:R-:W-:-:S09]  /*0190*/  UISETP.NE.AND.EX UP0, UPT, UR5, URZ, UPT, UP0 ;  /* 0x000000ff0500728c */ /* 0x000fd2000bf05300 */
[----:B------:R-:W-:Y:S05]  /*01a0*/  BRA.U UP0, `(.L_x_2) ;  /* 0x0000000100287547 */ /* 0x000fea000b800000 */
[----:B------:R-:W2:Y:S02]  /*01b0*/  LDCU.64 UR4, c[0x0][0x8a8] ;  /* 0x00011500ff0477ac */ /* 0x000ea40008000a00 */
[----:B--2---:R-:W-:-:S04]  /*01c0*/  UISETP.NE.U32.AND UP0, UPT, UR4, URZ, UPT ;  /* 0x000000ff0400728c */ /* 0x004fc8000bf05070 */
[----:B------:R-:W-:-:S09]  /*01d0*/  UISETP.NE.AND.EX UP0, UPT, UR5, URZ, UPT, UP0 ;  /* 0x000000ff0500728c */ /* 0x000fd2000bf05300 */
[----:B------:R-:W-:Y:S05]  /*01e0*/  BRA.U !UP0, `(.L_x_3) ;  /* 0x0000000108107547 */ /* 0x000fea000b800000 */
[----:B-1----:R-:W1:Y:S01]  /*01f0*/  LDC.64 R2, c[0x0][0x8a8] ;  /* 0x00022a00ff027b82 */ /* 0x002e620000000a00 */
[----:B------:R-:W1:Y:S02]  /*0200*/  LDCU.64 UR4, c[0x0][0x358] ;  /* 0x00006b00ff0477ac */ /* 0x000e640008000a00 */
[----:B-1----:R2:W5:Y:S01]  /*0210*/  LDG.E R70, desc[UR4][R2.64] ;  /* 0x0000000402467981 */ /* 0x002562000c1e1900 */
[----:B------:R-:W-:Y:S05]  /*0220*/  BRA `(.L_x_2) ;  /* 0x0000000000087947 */ /* 0x000fea0003800000 */
.L_x_3:
[----:B------:R-:W2:Y:S02]  /*0230*/  LDCU UR4, c[0x0][0x8a0] ;  /* 0x00011400ff0477ac */ /* 0x000ea40008000800 */
[----:B--2---:R-:W-:Y:S02]  /*0240*/  MOV R70, UR4 ;  /* 0x0000000400467c02 */ /* 0x004fe40008000f00 */
.L_x_2:
[----:B------:R-:W-:Y:S01]  /*0250*/  IMAD.U32 R0, RZ, RZ, UR22 ;  /* 0x00000016ff007e24 */ /* 0x000fe2000f8e00ff */
[----:B------:R-:W-:Y:S04]  /*0260*/  BSSY.RECONVERGENT B0, `(.L_x_4) ;  /* 0x000000c000007945 */ /* 0x000fe80003800200 */
[C---:B------:R-:W-:Y:S02]  /*0270*/  ISETP.NE.OR P1, PT, R0.reuse, 0x1, !P3 ;  /* 0x000000010000780c */ /* 0x040fe40005f25670 */
[----:B------:R-:W-:-:S11]  /*0280*/  ISETP.NE.OR P0, PT, R0, 0x3, !P3 ;  /* 0x000000030000780c */ /* 0x000fd60005f05670 */
[----:B------:R-:W-:Y:S05]  /*0290*/  @P1 BRA `(.L_x_5) ;  /* 0x0000000000201947 */ /* 0x000fea0003800000 */
[----:B------:R-:W3:Y:S02]  /*02a0*/  LDCU.64 UR4, c[0x0][0x348] ;  /* 0x00006900ff0477ac */ /* 0x000ee40008000a00 */
[----:B---3--:R-:W-:Y:S02]  /*02b0*/  UIADD3 UR6, UP1, UPT, UR4, 0x80, URZ ;  /* 0x0000008004067890 */ /* 0x008fe4000ff3e0ff */
[----:B------:R-:W-:Y:S02]  /*02c0*/  UIADD3 UR4, UP0, UPT, UR4, 0x180, URZ ;  /* 0x0000018004047890 */ /* 0x000fe4000ff1e0ff */
[----:B------:R-:W-:Y:S02]  /*02d0*/  UIADD3.X UR7, UPT, UPT, URZ, UR5, URZ, UP1, !UPT ;  /* 0x00000005ff077290 */ /* 0x000fe40008ffe4ff */
[----:B------:R-:W-:-:S07]  /*02e0*/  UIADD3.X UR5, UPT, UPT, URZ, UR5, URZ, UP0, !UPT ;  /* 0x00000005ff057290 */ /* 0x000fce00087fe4ff */
[----:B------:R3:W-:Y:S02]  /*02f0*/  UTMACCTL.PF [UR6] ;  /* 0x00000000060079b9 */ /* 0x0007e40008040000 */
[----:B------:R3:W-:Y:S02]  /*0300*/  UTMACCTL.PF [UR4] ;  /* 0x00000000040079b9 */ /* 0x0007e40008040000 */
[----:B---3--:R-:W-:Y:S01]  /*0310*/  NOP ;  /* 0x0000000000007918 */ /* 0x008fe20000000000 */
.L_x_5:
[----:B------:R-:W-:Y:S05]  /*0320*/  BSYNC.RECONVERGENT B0 ;  /* 0x0000000000007941 */ /* 0x000fea0003800200 */
.L_x_4:
[----:B------:R-:W-:Y:S04]  /*0330*/  BSSY.RECONVERGENT B0, `(.L_x_6) ;  /* 0x000000a000007945 */ /* 0x000fe80003800200 */
        /* <DEDUP_REMOVED lines=9> */
.L_x_7:
[----:B------:R-:W-:Y:S05]  /*03d0*/  BSYNC.RECONVERGENT B0 ;  /* 0x0000000000007941 */ /* 0x000fea0003800200 */
.L_x_6:
[----:B------:R-:W3:Y:S01]  /*03e0*/  LDCU.64 UR4, c[0x0][0x888] ;  /* 0x00011100ff0477ac */ /* 0x000ee20008000a00 */
[----:B------:R-:W-:Y:S02]  /*03f0*/  UISETP.EQ.U32.AND UP1, UPT, UR8, URZ, UPT ;  /* 0x000000ff0800728c */ /* 0x000fe4000bf22070 */
[----:B------:R-:W-:Y:S02]  /*0400*/  UPLOP3.LUT UP3, UPT, UPT, UPT, UPT, 0x80, 0x8 ;  /* 0x000000000008789c */ /* 0x000fe40003f6f070 */
[----:B---3--:R-:W-:-:S04]  /*0410*/  UISETP.NE.U32.AND UP0, UPT, UR4, URZ, UPT ;  /* 0x000000ff0400728c */ /* 0x008fc8000bf05070 */
[----:B------:R-:W-:-:S04]  /*0420*/  UISETP.NE.AND.EX UP0, UPT, UR5, URZ, UPT, UP0 ;  /* 0x000000ff0500728c */ /* 0x000fc8000bf05300 */
[----:B------:R-:W-:-:S04]  /*0430*/  UISETP.EQ.OR.EX UP2, UPT, UR9, URZ, !UP0, UP1 ;  /* 0x000000ff0900728c */ /* 0x000fc8000c742710 */
[----:B------:R-:W-:-:S05]  /*0440*/  UP2UR UR61, UPR, URZ, 0x4 ;  /* 0x00000004ff3d7883 */ /* 0x000fca0008000000 */
[----:B------:R-:W-:Y:S07]  /*0450*/  BRA.U !UP2, `(.L_x_8) ;  /* 0x000000010a207547 */ /* 0x000fee000b800000 */
[----:B-----5:R-:W-:Y:S01]  /*0460*/  R2UR UR5, R71 ;  /* 0x00000000470572ca */ /* 0x020fe200000e0000 */
[----:B------:R-:W-:Y:S02]  /*0470*/  UISETP.NE.U32.AND UP1, UPT, UR8, URZ, UPT ;  /* 0x000000ff0800728c */ /* 0x000fe4000bf25070 */
[----:B------:R-:W-:Y:S02]  /*0480*/  USEL UR4, URZ, 0xffffffff, UP0 ;  /* 0xffffffffff047887 */ /* 0x000fe40008000000 */
[----:B------:R-:W-:-:S08]  /*0490*/  UISETP.NE.AND.EX UP1, UPT, UR9, URZ, UPT, UP1 ;  /* 0x000000ff0900728c */ /* 0x000fd0000bf25310 */
[----:B------:R-:W-:-:S04]  /*04a0*/  UISETP.NE.AND UP0, UPT, UR5, URZ, UPT ;  /* 0x000000ff0500728c */ /* 0x000fc8000bf05270 */
[----:B------:R-:W-:-:S04]  /*04b0*/  @!UP1 USEL UR4, URZ, 0xffffffff, UP0 ;  /* 0xffffffffff049887 */ /* 0x000fc80008000000 */
[----:B------:R-:W-:-:S04]  /*04c0*/  ULOP3.LUT UR4, UR4, 0x1, URZ, 0xc0, !UPT ;  /* 0x0000000104047892 */ /* 0x000fc8000f8ec0ff */
[----:B------:R-:W-:-:S11]  /*04d0*/  UISETP.NE.U32.AND UP3, UPT, UR4, 0x1, UPT ;  /* 0x000000010400788c */ /* 0x000fd6000bf65070 */
.L_x_8:
[----:B-12---:R-:W1:Y:S01]  /*04e0*/  SHFL.IDX PT, R2, R148, RZ, 0x1f ;  /* 0x00001fff94027589 */ /* 0x006e6200000e0000 */
[----:B------:R-:W-:-:S04]  /*04f0*/  UISETP.NE.AND UP0, UPT, UR22, 0x2, UPT ;  /* 0x000000021600788c */ /* 0x000fc8000bf05270 */
[----:B------:R-:W-:Y:S01]  /*0500*/  USEL UR34, URZ, 0x1, UP0 ;  /* 0x00000001ff227887 */ /* 0x000fe20008000000 */
[----:B-1----:R-:W-:-:S13]  /*0510*/  ISETP.NE.AND P0, PT, R2, RZ, PT ;  /* 0x000000ff0200720c */ /* 0x002fda0003f05270 */
[----:B------:R-:W-:Y:S05]  /*0520*/  @P0 BRA `(.L_x_9) ;  /* 0x0000000000840947 */ /* 0x000fea0003800000 */
[----:B------:R-:W-:Y:S01]  /*0530*/  ELECT P0, URZ, PT ;  /* 0x0000000000ff782f */ /* 0x000fe20003800000 */
[----:B------:R-:W-:-:S12]  /*0540*/  BSSY.RECONVERGENT B0, `(.L_x_9) ;  /* 0x000001f000007945 */ /* 0x000fd80003800200 */
[----:B------:R-:W-:Y:S05]  /*0550*/  @!P0 BRA `(.L_x_10) ;  /* 0x0000000000748947 */ /* 0x000fea0003800000 */
[----:B------:R-:W1:Y:S01]  /*0560*/  S2UR UR4, SR_CgaCtaId ;  /* 0x00000000000479c3 */ /* 0x000e620000008800 */
[----:B------:R-:W-:Y:S01]  /*0570*/  UMOV UR5, 0x400 ;  /* 0x0000040000057882 */ /* 0x000fe20000000000 */
[----:B------:R-:W-:Y:S01]  /*0580*/  UMOV UR8, 0x1 ;  /* 0x0000000100087882 */ /* 0x000fe20000000000 */
[----:B------:R-:W-:Y:S01]  /*0590*/  UMOV UR6, 0x8 ;  /* 0x0000000800067882 */ /* 0x000fe20000000000 */
[----:B------:R-:W-:-:S04]  /*05a0*/  UIADD3 UR8, UPT, UPT, -UR8, 0x100000, URZ ;  /* 0x0010000008087890 */ /* 0x000fc8000fffe1ff */
[----:B------:R-:W-:Y:S02]  /*05b0*/  USHF.L.U32 UR9, UR8, 0xb, URZ ;  /* 0x0000000b08097899 */ /* 0x000fe400080006ff */
[----:B------:R-:W-:Y:S02]  /*05c0*/  USHF.L.U32 UR8, UR8, 0x1, URZ ;  /* 0x0000000108087899 */ /* 0x000fe400080006ff */
[----:B------:R-:W-:-:S04]  /*05d0*/  UIADD3 UR6, UPT, UPT, -UR6, 0x100000, URZ ;  /* 0x0010000006067890 */ /* 0x000fc8000fffe1ff */
[----:B------:R-:W-:Y:S02]  /*05e0*/  USHF.L.U32 UR7, UR6, 0xb, URZ ;  /* 0x0000000b06077899 */ /* 0x000fe400080006ff */
[----:B------:R-:W-:Y:S02]  /*05f0*/  USHF.L.U32 UR6, UR6, 0x1, URZ ;  /* 0x0000000106067899 */ /* 0x000fe400080006ff */
[----:B-1----:R-:W-:Y:S01]  /*0600*/  ULEA UR4, UR4, UR5, 0x18 ;  /* 0x0000000504047291 */ /* 0x002fe2000f8ec0ff */
[----:B------:R-:W1:Y:S11]  /*0610*/  FENCE.VIEW.ASYNC.S ;  /* 0x00000000000073c6 */ /* 0x000e760000000000 */
[----:B-1----:R1:W2:Y:S01]  /*0620*/  SYNCS.EXCH.64 URZ, [UR4], UR8 ;  /* 0x0000000804ff75b2 */ /* 0x0022a20008000100 */
[----:B------:R1:W3:Y:S01]  /*0630*/  SYNCS.EXCH.64 URZ, [UR4+0x40], UR6 ;  /* 0x0000400604ff75b2 */ /* 0x0002e20008000100 */
[----:B------:R1:W4:Y:S01]  /*0640*/  SYNCS.EXCH.64 URZ, [UR4+0x8], UR8 ;  /* 0x0000080804ff75b2 */ /* 0x0003220008000100 */
[----:B------:R1:W1:Y:S01]  /*0650*/  SYNCS.EXCH.64 URZ, [UR4+0x48], UR6 ;  /* 0x0000480604ff75b2 */ /* 0x0002620008000100 */
        /* <DEDUP_REMOVED lines=12> */
[----:B------:R-:W-:Y:S01]  /*0720*/  NOP ;  /* 0x0000000000007918 */ /* 0x000fe20000000000 */
.L_x_10:
[----:B-1----:R-:W-:Y:S05]  /*0730*/  BSYNC.RECONVERGENT B0 ;  /* 0x0000000000007941 */ /* 0x002fea0003800200 */
.L_x_9:
[----:B------:R-:W1:Y:S01]  /*0740*/  SHFL.IDX PT, R2, R148, RZ, 0x1f ;  /* 0x00001fff94027589 */ /* 0x000e6200000e0000 */
[----:B------:R-:W-:Y:S01]  /*0750*/  NOP ;  /* 0x0000000000007918 */ /* 0x000fe20000000000 */
[----:B-1----:R-:W-:-:S13]  /*0760*/  ISETP.NE.AND P0, PT, R2, 0x1, PT ;  /* 0x000000010200780c */ /* 0x002fda0003f05270 */
[----:B------:R-:W-:Y:S05]  /*0770*/  @P0 BRA `(.L_x_11) ;  /* 0x0000000000400947 */ /* 0x000fea0003800000 */
        /* <DEDUP_REMOVED lines=9> */
[----:B------:R-:W-:Y:S01]  /*0810*/  USHF.L.U32 UR6, UR6, 0x1, URZ ;  /* 0x0000000106067899 */ /* 0x000fe200080006ff */
[----:B------:R-:W-:Y:S01]  /*0820*/  ELECT P0, URZ, PT ;  /* 0x0000000000ff782f */ /* 0x000fe20003800000 */
[----:B-1----:R-:W-:Y:S01]  /*0830*/  ULEA UR4, UR4, UR5, 0x18 ;  /* 0x0000000504047291 */ /* 0x002fe2000f8ec0ff */
[----:B------:R-:W1:Y:S11]  /*0840*/  FENCE.VIEW.ASYNC.S ;  /* 0x00000000000073c6 */ /* 0x000e760000000000 */
[----:B-1----:R1:W1:Y:S01]  /*0850*/  SYNCS.EXCH.64 URZ, [UR4+0x80], UR8 ;  /* 0x0000800804ff75b2 */ /* 0x0022620008000100 */
[----:B------:R1:W1:Y:S01]  /*0860*/  SYNCS.EXCH.64 URZ, [UR4+0x88], UR6 ;  /* 0x0000880604ff75b2 */ /* 0x0002620008000100 */
[----:B------:R-:W-:Y:S01]  /*0870*/  NOP ;  /* 0x0000000000007918 */ /* 0x000fe20000000000 */
.L_x_11:
[----:B------:R-:W2:Y:S01]  /*0880*/  SHFL.IDX PT, R2, R148, RZ, 0x1f ;  /* 0x00001fff94027589 */ /* 0x000ea200000e0000 */
[----:B------:R-:W-:Y:S01]  /*0890*/  NOP ;  /* 0x0000000000007918 */ /* 0x000fe20000000000 */
[----:B--2---:R-:W-:-:S13]  /*08a0*/  ISETP.NE.AND P0, PT, R2, 0x3, PT ;  /* 0x000000030200780c */ /* 0x004fda0003f05270 */
[----:B------:R-:W-:Y:S05]  /*08b0*/  @P0 BRA `(.L_x_12) ;  /* 0x0000000000300947 */ /* 0x000fea0003800000 */
[----:B-1----:R-:W1:Y:S01]  /*08c0*/  S2UR UR6, SR_CgaCtaId ;  /* 0x00000000000679c3 */ /* 0x002e620000008800 */
[----:B------:R-:W-:Y:S01]  /*08d0*/  UMOV UR4, 0x400 ;  /* 0x0000040000047882 */ /* 0x000fe20000000000 */
[----:B------:R-:W-:Y:S01]  /*08e0*/  UMOV UR5, 0x20 ;  /* 0x0000002000057882 */ /* 0x000fe20000000000 */
[----:B------:R-:W-:Y:S01]  /*08f0*/  ELECT P0, URZ, PT ;  /* 0x0000000000ff782f */ /* 0x000fe20003800000 */
[----:B-1----:R-:W-:Y:S02]  /*0900*/  ULEA UR6, UR6, UR4, 0x18 ;  /* 0x0000000406067291 */ /* 0x002fe4000f8ec0ff */
[----:B------:R-:W-:-:S04]  /*0910*/  UIADD3 UR4, UPT, UPT, -UR5, 0x100000, URZ ;  /* 0x0010000005047890 */ /* 0x000fc8000fffe1ff */
[----:B------:R-:W-:Y:S02]  /*0920*/  USHF.L.U32 UR5, UR4, 0xb, URZ ;  /* 0x0000000b04057899 */ /* 0x000fe400080006ff */
[----:B------:R-:W-:Y:S01]  /*0930*/  USHF.L.U32 UR4, UR4, 0x1, URZ ;  /* 0x0000000104047899 */ /* 0x000fe200080006ff */
[----:B------:R-:W1:Y:S11]  /*0940*/  FENCE.VIEW.ASYNC.S ;  /* 0x00000000000073c6 */ /* 0x000e760000000000 */
[----:B-1----:R2:W1:Y:S01]  /*0950*/  SYNCS.EXCH.64 URZ, [UR6+0x90], UR4 ;  /* 0x0000900406ff75b2 */ /* 0x0024620008000100 */
[----:B------:R2:W1:Y:S02]  /*0960*/  SYNCS.EXCH.64 URZ, [UR6+0x98], UR4 ;  /* 0x0000980406ff75b2 */ /* 0x0004640008000100 */
[----:B--2---:R-:W-:Y:S01]  /*0970*/  NOP ;  /* 0x0000000000007918 */ /* 0x004fe20000000000 */
.L_x_12:
[----:B------:R-:W2:Y:S01]  /*0980*/  SHFL.IDX PT, R2, R148, RZ, 0x1f ;  /* 0x00001fff94027589 */ /* 0x000ea200000e0000 */
[----:B------:R-:W-:Y:S01]  /*0990*/  NOP ;  /* 0x0000000000007918 */ /* 0x000fe20000000000 */
[----:B--2---:R-:W-:-:S13]  /*09a0*/  ISETP.NE.AND P0, PT, R2, 0x4, PT ;  /* 0x000000040200780c */ /* 0x004fda0003f05270 */
[----:B------:R-:W-:Y:S05]  /*09b0*/  @P0 BRA `(.L_x_13) ;  /* 0x00000000004c0947 */ /* 0x000fea0003800000 */
[----:B-1----:R-:W1:Y:S01]  /*09c0*/  S2UR UR6, SR_CgaCtaId ;  /* 0x00000000000679c3 */ /* 0x002e620000008800 */
[----:B------:R-:W-:Y:S01]  /*09d0*/  UMOV UR4, 0x720 ;  /* 0x0000072000047882 */ /* 0x000fe20000000000 */
[----:B------:R-:W-:Y:S01]  /*09e0*/  UMOV UR5, 0x400 ;  /* 0x0000040000057882 */ /* 0x000fe20000000000 */
[----:B------:R-:W-:Y:S01]  /*09f0*/  USEL UR4, UR4, 0x620, UP3 ;  /* 0x0000062004047887 */ /* 0x000fe20009800000 */
[----:B------:R-:W-:Y:S01]  /*0a00*/  UMOV UR8, 0x1 ;  /* 0x0000000100087882 */ /* 0x000fe20000000000 */
[----:B------:R-:W-:Y:S01]  /*0a10*/  ELECT P0, URZ, PT ;  /* 0x0000000000ff782f */ /* 0x000fe20003800000 */
[----:B------:R-:W-:-:S04]  /*0a20*/  UIADD3 UR8, UPT, UPT, -UR8, 0x100000, URZ ;  /* 0x0010000008087890 */ /* 0x000fc8000fffe1ff */
[----:B------:R-:W-:Y:S02]  /*0a30*/  USHF.L.U32 UR9, UR8, 0xb, URZ ;  /* 0x0000000b08097899 */ /* 0x000fe400080006ff */
[----:B------:R-:W-:Y:S02]  /*0a40*/  USHF.L.U32 UR8, UR8, 0x1, URZ ;  /* 0x0000000108087899 */ /* 0x000fe400080006ff */
[----:B-1----:R-:W-:Y:S02]  /*0a50*/  ULEA UR6, UR6, UR5, 0x18 ;  /* 0x0000000506067291 */ /* 0x002fe4000f8ec0ff */
[----:B------:R-:W-:-:S04]  /*0a60*/  UIADD3 UR4, UPT, UPT, -UR4, 0x100000, URZ ;  /* 0x0010000004047890 */ /* 0x000fc8000fffe1ff */
[----:B------:R-:W-:Y:S02]  /*0a70*/  USHF.L.U32 UR5, UR4, 0xb, URZ ;  /* 0x0000000b04057899 */ /* 0x000fe400080006ff */
[----:B------:R-:W-:Y:S01]  /*0a80*/  USHF.L.U32 UR4, UR4, 0x1, URZ ;  /* 0x0000000104047899 */ /* 0x000fe200080006ff */
[----:B------:R-:W1:Y:S03]  /*0a90*/  FENCE.VIEW.ASYNC.S ;  /* 0x00000000000073c6 */ /* 0x000e660000000000 */
[----:B-1----:R2:W1:Y:S08]  /*0aa0*/  SYNCS.EXCH.64 URZ, [UR6+0xa0], UR8 ;  /* 0x0000a00806ff75b2 */ /* 0x0024700008000100 */
[----:B------:R2:W1:Y:S01]  /*0ab0*/  SYNCS.EXCH.64 URZ, [UR6+0xb0], UR4 ;  /* 0x0000b00406ff75b2 */ /* 0x0004620008000100 */
[----:B------:R2:W1:Y:S01]  /*0ac0*/  SYNCS.EXCH.64 URZ, [UR6+0xa8], UR8 ;  /* 0x0000a80806ff75b2 */ /* 0x0004620008000100 */
[----:B------:R2:W1:Y:S02]  /*0ad0*/  SYNCS.EXCH.64 URZ, [UR6+0xb8], UR4 ;  /* 0x0000b80406ff75b2 */ /* 0x0004640008000100 */
[----:B--2---:R-:W-:Y:S01]  /*0ae0*/  NOP ;  /* 0x0000000000007918 */ /* 0x004fe20000000000 */
.L_x_13:
[----:B------:R-:W2:Y:S01]  /*0af0*/  SHFL.IDX PT, R2, R148, RZ, 0x1f ;  /* 0x00001fff94027589 */ /* 0x000ea200000e0000 */
[----:B------:R-:W-:Y:S01]  /*0b00*/  NOP ;  /* 0x0000000000007918 */ /* 0x000fe20000000000 */
[----:B--2---:R-:W-:-:S13]  /*0b10*/  ISETP.NE.AND P0, PT, R2, 0x5, PT ;  /* 0x000000050200780c */ /* 0x004fda0003f05270 */
[----:B------:R-:W-:Y:S05]  /*0b20*/  @P0 BRA `(.L_x_14) ;  /* 0x0000000000580947 */ /* 0x000fea0003800000 */
[----:B-1----:R-:W1:Y:S01]  /*0b30*/  S2UR UR4, SR_CgaCtaId ;  /* 0x00000000000479c3 */ /* 0x002e620000008800 */
        /* <DEDUP_REMOVED lines=14> */
[----:B------:R2:W1:Y:S01]  /*0c20*/  SYNCS.EXCH.64 URZ, [UR4+0xc8], UR8 ;  /* 0x0000c80804ff75b2 */ /* 0x0004620008000100 */
[----:B------:R2:W1:Y:S01]  /*0c30*/  SYNCS.EXCH.64 URZ, [UR4+0xe8], UR6 ;  /* 0x0000e80604ff75b2 */ /* 0x0004620008000100 */
[----:B------:R2:W1:Y:S01]  /*0c40*/  SYNCS.EXCH.64 URZ, [UR4+0xd0], UR8 ;  /* 0x0000d00804ff75b2 */ /* 0x0004620008000100 */
[----:B------:R2:W1:Y:S01]  /*0c50*/  SYNCS.EXCH.64 URZ, [UR4+0xf0], UR6 ;  /* 0x0000f00604ff75b2 */ /* 0x0004620008000100 */
[----:B------:R2:W1:Y:S01]  /*0c60*/  SYNCS.EXCH.64 URZ, [UR4+0xd8], UR8 ;  /* 0x0000d80804ff75b2 */ /* 0x0004620008000100 */
[----:B------:R2:W1:Y:S02]  /*0c70*/  SYNCS.EXCH.64 URZ, [UR4+0xf8], UR6 ;  /* 0x0000f80604ff75b2 */ /* 0x0004640008000100 */
[----:B--2---:R-:W-:Y:S01]  /*0c80*/  NOP ;  /* 0x0000000000007918 */ /* 0x004fe20000000000 */
.L_x_14:
[----:B------:R-:W2:Y:S01]  /*0c90*/  SHFL.IDX PT, R2, R148, RZ, 0x1f ;  /* 0x00001fff94027589 */ /* 0x000ea200000e0000 */
[----:B------:R-:W1:Y:S01]  /*0ca0*/  S2UR UR48, SR_CgaCtaId ;  /* 0x00000000003079c3 */ /* 0x000e620000008800 */
[----:B------:R-:W-:Y:S01]  /*0cb0*/  NOP ;  /* 0x0000000000007918 */ /* 0x000fe20000000000 */
[----:B--2---:R-:W-:-:S13]  /*0cc0*/  ISETP.NE.AND P0, PT, R2, 0x3, PT ;  /* 0x000000030200780c */ /* 0x004fda0003f05270 */
[----:B-1----:R-:W-:Y:S05]  /*0cd0*/  @P0 BRA `(.L_x_15) ;  /* 0x0000000000340947 */ /* 0x002fea0003800000 */
[----:B------:R-:W-:Y:S01]  /*0ce0*/  UMOV UR4, 0x400 ;  /* 0x0000040000047882 */ /* 0x000fe20000000000 */
[----:B------:R-:W-:Y:S01]  /*0cf0*/  UMOV UR6, 0x20 ;  /* 0x0000002000067882 */ /* 0x000fe20000000000 */
[----:B------:R-:W-:Y:S02]  /*0d00*/  ULEA UR4, UR48, UR4, 0x18 ;  /* 0x0000000430047291 */ /* 0x000fe4000f8ec0ff */
[----:B------:R-:W-:-:S04]  /*0d10*/  UIADD3 UR6, UPT, UPT, -UR6, 0x100000, URZ ;  /* 0x0010000006067890 */ /* 0x000fc8000fffe1ff */
[----:B------:R-:W-:Y:S02]  /*0d20*/  USHF.L.U32 UR7, UR6, 0xb, URZ ;  /* 0x0000000b06077899 */ /* 0x000fe400080006ff */
[----:B------:R-:W-:Y:S01]  /*0d30*/  USHF.L.U32 UR6, UR6, 0x1, URZ ;  /* 0x0000000106067899 */ /* 0x000fe200080006ff */
[----:B------:R-:W-:Y:S01]  /*0d40*/  ELECT P0, URZ, PT ;  /* 0x0000000000ff782f */ /* 0x000fe20003800000 */
[----:B------:R-:W1:Y:S10]  /*0d50*/  FENCE.VIEW.ASYNC.S ;  /* 0x00000000000073c6 */ /* 0x000e740000000000 */
[----:B-1----:R1:W2:Y:S01]  /*0d60*/  SYNCS.EXCH.64 URZ, [UR4+0x100], UR6 ;  /* 0x0001000604ff75b2 */ /* 0x0022a20008000100 */
[----:B------:R1:W1:Y:S01]  /*0d70*/  SYNCS.EXCH.64 URZ, [UR4+0x110], UR6 ;  /* 0x0001100604ff75b2 */ /* 0x0002620008000100 */
[----:B------:R1:W1:Y:S01]  /*0d80*/  SYNCS.EXCH.64 URZ, [UR4+0x108], UR6 ;  /* 0x0001080604ff75b2 */ /* 0x0002620008000100 */
[----:B------:R1:W1:Y:S01]  /*0d90*/  SYNCS.EXCH.64 URZ, [UR4+0x118], UR6 ;  /* 0x0001180604ff75b2 */ /* 0x0002620008000100 */
[----:B------:R-:W-:Y:S01]  /*0da0*/  NOP ;  /* 0x0000000000007918 */ /* 0x000fe20000000000 */
.L_x_15:
[----:B-1----:R-:W1:Y:S01]  /*0db0*/  LDCU UR4, c[0x0][0x36c] ;  /* 0x00006d80ff0477ac */ /* 0x002e620008000800 */
[----:B------:R-:W-:Y:S01]  /*0dc0*/  ISETP.NE.OR P3, PT, R0, 0x2, !P3 ;  /* 0x000000020000780c */ /* 0x000fe20005f65670 */
[----:B------:R-:W-:Y:S01]  /*0dd0*/  NOP ;  /* 0x0000000000007918 */ /* 0x000fe20000000000 */
[----:B------:R-:W-:Y:S01]  /*0de0*/  LOP3.LUT R0, R142, 0x1f, RZ, 0xc0, !PT ;  /* 0x0000001f8e007812 */ /* 0x000fe200078ec0ff */
[----:B------:R-:W-:Y:S02]  /*0df0*/  UISETP.NE.AND UP4, UPT, UR22, URZ, UPT ;  /* 0x000000ff1600728c */ /* 0x000fe4000bf85270 */
[----:B-1----:R-:W-:-:S09]  /*0e00*/  UISETP.EQ.U32.AND UP5, UPT, UR4, 0x1, UPT ;  /* 0x000000010400788c */ /* 0x002fd2000bfa2070 */
[----:B------:R-:W-:Y:S05]  /*0e10*/  BRA.U !UP5, `(.L_x_16) ;  /* 0x000000010d087547 */ /* 0x000fea000b800000 */
[----:B--234-:R-:W-:Y:S01]  /*0e20*/  UCGABAR_ARV ;  /* 0x00000000000079c7 */ /* 0x01cfe20008000000 */
[----:B------:R-:W-:Y:S05]  /*0e30*/  BRA `(.L_x_17) ;  /* 0x0000000000047947 */ /* 0x000fea0003800000 */
.L_x_16:
[----:B--234-:R-:W-:Y:S01]  /*0e40*/  NOP ;  /* 0x0000000000007918 */ /* 0x01cfe20000000000 */
.L_x_17:
[----:B------:R-:W1:Y:S01]  /*0e50*/  S2UR UR7, SR_CTAID.X ;  /* 0x00000000000779c3 */ /* 0x000e620000002500 */
[----:B------:R-:W-:-:S05]  /*0e60*/  CS2R.32 R3, SR_CgaSize ;  /* 0x0000000000037805 */ /* 0x000fca0000008a00 */
[----:B------:R-:W-:-:S05]  /*0e70*/  IMAD R3, R3, -0xa0, RZ ;  /* 0xffffff6003037824 */ /* 0x000fca00078e02ff */
[----:B------:R-:W-:-:S14]  /*0e80*/  R2UR UR5, R3 ;  /* 0x00000000030572ca */ /* 0x000fdc00000e0000 */
[----:B------:R-:W2:Y:S01]  /*0e90*/  LDCU UR5, c[0x0][UR5+0x2b0] ;  /* 0x00005600050577ac */ /* 0x000ea20008000800 */
[----:B------:R-:W-:-:S05]  /*0ea0*/  CS2R.32 R3, SR_CgaSize ;  /* 0x0000000000037805 */ /* 0x000fca0000008a00 */
[----:B------:R-:W-:-:S05]  /*0eb0*/  IMAD R3, R3, -0xa0, RZ ;  /* 0xffffff6003037824 */ /* 0x000fca00078e02ff */
[----:B------:R-:W-:-:S14]  /*0ec0*/  R2UR UR4, R3 ;  /* 0x00000000030472ca */ /* 0x000fdc00000e0000 */
[----:B------:R-:W3:Y:S01]  /*0ed0*/  LDCU UR4, c[0x0][UR4+0x2b4] ;  /* 0x00005680040477ac */ /* 0x000ee20008000800 */
[----:B------:R-:W4:Y:S01]  /*0ee0*/  S2UR UR8, SR_CTAID.Y ;  /* 0x00000000000879c3 */ /* 0x000f220000002600 */
[----:B------:R-:W3:Y:S01]  /*0ef0*/  LDCU UR23, c[0x0][0xb24] ;  /* 0x00016480ff1777ac */ /* 0x000ee20008000800 */
[----:B------:R-:W-:-:S05]  /*0f00*/  CS2R.32 R3, SR_CgaSize ;  /* 0x0000000000037805 */ /* 0x000fca0000008a00 */
[----:B------:R-:W-:-:S05]  /*0f10*/  IMAD R3, R3, -0xa0, RZ ;  /* 0xffffff6003037824 */ /* 0x000fca00078e02ff */
[----:B------:R-:W-:-:S14]  /*0f20*/  R2UR UR60, R3 ;  /* 0x00000000033c72ca */ /* 0x000fdc00000e0000 */
[----:B------:R-:W3:Y:S01]  /*0f30*/  LDCU UR60, c[0x0][UR60+0x2a0] ;  /* 0x000054003c3c77ac */ /* 0x000ee20008000800 */
[----:B------:R-:W1:Y:S01]  /*0f40*/  S2UR UR36, SR_CTAID.Z ;  /* 0x00000000002479c3 */ /* 0x000e620000002700 */
[----:B------:R-:W-:-:S05]  /*0f50*/  CS2R.32 R3, SR_CgaSize ;  /* 0x0000000000037805 */ /* 0x000fca0000008a00 */
[----:B------:R-:W-:-:S05]  /*0f60*/  IMAD R3, R3, -0xa0, RZ ;  /* 0xffffff6003037824 */ /* 0x000fca00078e02ff */
[----:B------:R-:W-:-:S14]  /*0f70*/  R2UR UR57, R3 ;  /* 0x00000000033972ca */ /* 0x000fdc00000e0000 */
[----:B------:R-:W3:Y:S01]  /*0f80*/  LDCU UR57, c[0x0][UR57+0x2a4] ;  /* 0x00005480393977ac */ /* 0x000ee20008000800 */
[----:B------:R-:W3:Y:S01]  /*0f90*/  LDCU UR40, c[0x0][0xb24] ;  /* 0x00016480ff2877ac */ /* 0x000ee20008000800 */
[----:B-1----:R-:W-:Y:S01]  /*0fa0*/  I2FP.F32.U32 R3, UR7 ;  /* 0x0000000700037c45 */ /* 0x002fe20008201000 */
[----:B------:R-:W1:Y:S04]  /*0fb0*/  LDCU UR26, c[0x0][0xb30] ;  /* 0x00016600ff1a77ac */ /* 0x000e680008000800 */
[----:B--2---:R-:W-:Y:S01]  /*0fc0*/  FMUL R3, R3, UR5 ;  /* 0x0000000503037c20 */ /* 0x004fe20008400000 */
[----:B------:R-:W-:Y:S01]  /*0fd0*/  USHF.L.U32 UR24, UR48, 0xb, URZ ;  /* 0x0000000b30187899 */ /* 0x000fe200080006ff */
[----:B----4-:R-:W-:Y:S01]  /*0fe0*/  I2FP.F32.U32 R2, UR8 ;  /* 0x0000000800027c45 */ /* 0x010fe20008201000 */
[----:B---3--:R-:W-:-:S03]  /*0ff0*/  UISETP.GE.AND UP2, UPT, UR23, 0x1, UPT ;  /* 0x000000011700788c */ /* 0x008fc6000bf46270 */
[----:B------:R-:W2:Y:S01]  /*1000*/  F2I.U32.TRUNC.NTZ R3, R3 ;  /* 0x0000000300037305 */ /* 0x000ea2000020f000 */
[----:B------:R-:W-:Y:S01]  /*1010*/  UMOV UR46, UR7 ;  /* 0x00000007002e7c82 */ /* 0x000fe20008000000 */
[----:B------:R-:W-:Y:S01]  /*1020*/  FMUL R2, R2, UR4 ;  /* 0x0000000402027c20 */ /* 0x000fe20008400000 */
[----:B------:R-:W-:-:S05]  /*1030*/  UMOV UR45, UR8 ;  /* 0x00000008002d7c82 */ /* 0x000fca0008000000 */
[----:B------:R-:W3:Y:S01]  /*1040*/  F2I.U32.TRUNC.NTZ R2, R2 ;  /* 0x0000000200027305 */ /* 0x000ee2000020f000 */
[----:B--2---:R-:W-:Y:S02]  /*1050*/  R2UR UR4, R3 ;  /* 0x00000000030472ca */ /* 0x004fe400000e0000 */
[----:B---3--:R-:W-:Y:S02]  /*1060*/  R2UR UR6, R2 ;  /* 0x00000000020672ca */ /* 0x008fe400000e0000 */
[----:B------:R-:W-:-:S09]  /*1070*/  PRMT R2, RZ, 0x7610, R2 ;  /* 0x00007610ff027816 */ /* 0x000fd20000000002 */
[----:B------:R-:W-:-:S04]  /*1080*/  UIADD3 UR5, UPT, UPT, -UR4, URZ, URZ ;  /* 0x000000ff04057290 */ /* 0x000fc8000fffe1ff */
[----:B------:R-:W-:Y:S02]  /*1090*/  UIMAD UR60, UR60, UR5, UR7 ;  /* 0x000000053c3c72a4 */ /* 0x000fe4000f8e0207 */
[----:B------:R-:W-:-:S04]  /*10a0*/  UIADD3 UR4, UPT, UPT, -UR6, URZ, URZ ;  /* 0x000000ff06047290 */ /* 0x000fc8000fffe1ff */
[----:B------:R-:W-:Y:S01]  /*10b0*/  UIMAD UR57, UR57, UR4, UR8 ;  /* 0x00000004393972a4 */ /* 0x000fe2000f8e0208 */
[----:B-1----:R-:W-:Y:S11]  /*10c0*/  BRA.U UP4, `(.L_x_18) ;  /* 0x0000000104787547 */ /* 0x002ff6000b800000 */
[----:B------:R-:W-:Y:S02]  /*10d0*/  UISETP.NE.AND UP0, UPT, UR57, 0x1, UPT ;  /* 0x000000013900788c */ /* 0x000fe4000bf05270 */
[----:B------:R-:W-:Y:S02]  /*10e0*/  UISETP.NE.AND UP1, UPT, UR57, 0x2, UPT ;  /* 0x000000023900788c */ /* 0x000fe4000bf25270 */
[----:B------:R-:W-:Y:S02]  /*10f0*/  USEL UR5, URZ, 0x2, UP0 ;  /* 0x00000002ff057887 */ /* 0x000fe40008000000 */
[----:B------:R-:W-:Y:S02]  /*1100*/  UISETP.NE.AND UP0, UPT, UR57, 0x3, UPT ;  /* 0x000000033900788c */ /* 0x000fe4000bf05270 */
[----:B------:R-:W-:Y:S02]  /*1110*/  USEL UR4, URZ, 0x4, UP1 ;  /* 0x00000004ff047887 */ /* 0x000fe40008800000 */
[----:B------:R-:W-:-:S02]  /*1120*/  UISETP.NE.AND UP1, UPT, UR57, 0x4, UPT ;  /* 0x000000043900788c */ /* 0x000fc4000bf25270 */
[----:B------:R-:W-:Y:S02]  /*1130*/  USEL UR7, URZ, 0x8, UP0 ;  /* 0x00000008ff077887 */ /* 0x000fe40008000000 */
[----:B------:R-:W-:Y:S02]  /*1140*/  UISETP.NE.AND UP0, UPT, UR57, 0x5, UPT ;  /* 0x000000053900788c */ /* 0x000fe4000bf05270 */
[----:B------:R-:W-:Y:S02]  /*1150*/  USEL UR6, URZ, 0x10, UP1 ;  /* 0x00000010ff067887 */ /* 0x000fe40008800000 */
[----:B------:R-:W-:Y:S02]  /*1160*/  UISETP.NE.AND UP1, UPT, UR57, 0x6, UPT ;  /* 0x000000063900788c */ /* 0x000fe4000bf25270 */
[----:B------:R-:W-:Y:S02]  /*1170*/  USEL UR11, URZ, 0x20, UP0 ;  /* 0x00000020ff0b7887 */ /* 0x000fe40008000000 */
[----:B------:R-:W-:-:S02]  /*1180*/  UISETP.NE.AND UP0, UPT, UR57, 0x7, UPT ;  /* 0x000000073900788c */ /* 0x000fc4000bf05270 */
[----:B------:R-:W-:Y:S02]  /*1190*/  USEL UR12, URZ, 0x40, UP1 ;  /* 0x00000040ff0c7887 */ /* 0x000fe40008800000 */
[----:B------:R-:W-:Y:S02]  /*11a0*/  UISETP.NE.AND UP1, UPT, UR57, URZ, UPT ;  /* 0x000000ff3900728c */ /* 0x000fe4000bf25270 */
[----:B------:R-:W-:Y:S02]  /*11b0*/  USEL UR13, URZ, 0x80, UP0 ;  /* 0x00000080ff0d7887 */ /* 0x000fe40008000000 */
[----:B------:R-:W-:Y:S02]  /*11c0*/  UISETP.NE.AND UP0, UPT, UR60, URZ, UPT ;  /* 0x000000ff3c00728c */ /* 0x000fe4000bf05270 */
[----:B------:R-:W-:Y:S02]  /*11d0*/  UISETP.EQ.OR UP1, UPT, UR60, URZ, !UP1 ;  /* 0x000000ff3c00728c */ /* 0x000fe4000cf22670 */
[----:B------:R-:W-:-:S02]  /*11e0*/  USEL UR9, UR5, 0x2, UP0 ;  /* 0x0000000205097887 */ /* 0x000fc40008000000 */
[----:B------:R-:W-:Y:S02]  /*11f0*/  USEL UR4, UR4, 0x4, UP0 ;  /* 0x0000000404047887 */ /* 0x000fe40008000000 */
[----:B------:R-:W-:Y:S02]  /*1200*/  USEL UR5, URZ, 0x1, !UP1 ;  /* 0x00000001ff057887 */ /* 0x000fe4000c800000 */
[----:B------:R-:W-:Y:S02]  /*1210*/  USEL UR10, UR7, 0x8, UP0 ;  /* 0x00000008070a7887 */ /* 0x000fe40008000000 */
[----:B------:R-:W-:Y:S02]  /*1220*/  USEL UR8, UR6, 0x10, UP0 ;  /* 0x0000001006087887 */ /* 0x000fe40008000000 */
[----:B------:R-:W-:Y:S02]  /*1230*/  UIADD3 UR4, UPT, UPT, UR4, UR9, UR5 ;  /* 0x0000000904047290 */ /* 0x000fe4000fffe005 */
[----:B------:R-:W-:-:S02]  /*1240*/  USEL UR7, UR11, 0x20, UP0 ;  /* 0x000000200b077887 */ /* 0x000fc40008000000 */
[----:B------:R-:W-:Y:S02]  /*1250*/  USEL UR6, UR12, 0x40, UP0 ;  /* 0x000000400c067887 */ /* 0x000fe40008000000 */
[----:B------:R-:W-:Y:S02]  /*1260*/  UIADD3 UR4, UPT, UPT, UR8, UR10, UR4 ;  /* 0x0000000a08047290 */ /* 0x000fe4000fffe004 */
[----:B------:R-:W-:Y:S02]  /*1270*/  USEL UR5, UR13, 0x80, UP0 ;  /* 0x000000800d057887 */ /* 0x000fe40008000000 */
[----:B------:R-:W-:-:S04]  /*1280*/  UIADD3 UR4, UPT, UPT, UR6, UR7, UR4 ;  /* 0x0000000706047290 */ /* 0x000fc8000fffe004 */
[----:B------:R-:W-:-:S06]  /*1290*/  UIADD3 UR4, UPT, UPT, UR4, UR5, URZ ;  /* 0x0000000504047290 */ /* 0x000fcc000fffe0ff */
[----:B------:R-:W-:Y:S02]  /*12a0*/  MOV R2, UR4 ;  /* 0x0000000400027c02 */ /* 0x000fe40008000f00 */
.L_x_18:
[----:B------:R-:W-:Y:S05]  /*12b0*/  BRA.U !UP2, `(.L_x_19) ;  /* 0x000000010ad47547 */ /* 0x000fea000b800000 */
[----:B------:R-:W1:Y:S01]  /*12c0*/  LDCU.128 UR12, c[0x0][0xb10] ;  /* 0x00016200ff0c77ac */ /* 0x000e620008000c00 */
[----:B------:R-:W2:Y:S01]  /*12d0*/  LDCU UR6, c[0x0][0x370] ;  /* 0x00006e00ff0677ac */ /* 0x000ea20008000800 */
[----:B------:R-:W3:Y:S01]  /*12e0*/  LDCU UR5, c[0x0][0x374] ;  /* 0x00006e80ff0577ac */ /* 0x000ee20008000800 */
[----:B------:R-:W4:Y:S01]  /*12f0*/  LDCU UR25, c[0x0][0xb0c] ;  /* 0x00016180ff1977ac */ /* 0x000f220008000800 */
[----:B------:R-:W4:Y:S01]  /*1300*/  LDCU UR4, c[0x0][0xb20] ;  /* 0x00016400ff0477ac */ /* 0x000f220008000800 */
[----:B------:R-:W4:Y:S01]  /*1310*/  LDCU.64 UR8, c[0x0][0xb28] ;  /* 0x00016500ff0877ac */ /* 0x000f220008000a00 */
[----:B-1----:R-:W-:Y:S02]  /*1320*/  UISETP.NE.AND UP0, UPT, UR14, 0x1, UPT ;  /* 0x000000010e00788c */ /* 0x002fe4000bf05270 */
[----:B---3--:R-:W-:Y:S02]  /*1330*/  UIMAD.WIDE.U32 UR10, UR5, UR15, URZ ;  /* 0x0000000f050a72a5 */ /* 0x008fe4000f8e00ff */
[----:B--2---:R-:W-:-:S02]  /*1340*/  UIMAD.WIDE.U32 UR18, UR6, UR12, URZ ;  /* 0x0000000c061272a5 */ /* 0x004fc4000f8e00ff */
[----:B----4-:R-:W-:Y:S02]  /*1350*/  UISETP.NE.AND UP1, UPT, UR25, 0x1, UPT ;  /* 0x000000011900788c */ /* 0x010fe4000bf25270 */
[----:B------:R-:W-:Y:S01]  /*1360*/  UISETP.NE.AND UP2, UPT, UR23, 0x1, UPT ;  /* 0x000000011700788c */ /* 0x000fe2000bf45270 */
[----:B------:R-:W-:Y:S02]  /*1370*/  UMOV UR10, UR11 ;  /* 0x0000000b000a7c82 */ /* 0x000fe40008000000 */
[----:B------:R-:W-:Y:S01]  /*1380*/  UMOV UR18, UR19 ;  /* 0x0000001300127c82 */ /* 0x000fe20008000000 */
[----:B------:R-:W-:Y:S02]  /*1390*/  @UP0 USHF.R.U32.HI UR5, URZ, UR4, UR10 ;  /* 0x00000004ff050299 */ /* 0x000fe4000801160a */
[----:B------:R-:W-:Y:S02]  /*13a0*/  UIMAD.WIDE.U32 UR20, UR45, UR15, URZ ;  /* 0x0000000f2d1472a5 */ /* 0x000fe4000f8e00ff */
[----:B------:R-:W-:-:S02]  /*13b0*/  UIMAD.WIDE.U32 UR10, UR5, UR8, URZ ;  /* 0x00000008050a72a5 */ /* 0x000fc4000f8e00ff */
[----:B------:R-:W-:Y:S02]  /*13c0*/  @UP1 USHF.R.U32.HI UR6, URZ, UR13, UR18 ;  /* 0x0000000dff061299 */ /* 0x000fe40008011612 */
[----:B------:R-:W-:Y:S02]  /*13d0*/  UIMAD.WIDE.U32 UR16, UR46, UR12, URZ ;  /* 0x0000000c2e1072a5 */ /* 0x000fe4000f8e00ff */
[----:B------:R-:W-:Y:S01]  /*13e0*/  UIMAD.WIDE.U32 UR18, UR6, UR8, URZ ;  /* 0x00000008061272a5 */ /* 0x000fe2000f8e00ff */
[----:B------:R-:W-:Y:S01]  /*13f0*/  UMOV UR20, UR21 ;  /* 0x0000001500147c82 */ /* 0x000fe20008000000 */
[----:B------:R-:W-:Y:S01]  /*1400*/  UMOV UR10, UR11 ;  /* 0x0000000b000a7c82 */ /* 0x000fe20008000000 */
[----:B------:R-:W-:Y:S02]  /*1410*/  USHF.R.U32.HI UR20, URZ, UR4, UR20 ;  /* 0x00000004ff147299 */ /* 0x000fe40008011614 */
[----:B------:R-:W-:Y:S02]  /*1420*/  @UP2 USHF.R.U32.HI UR5, URZ, UR9, UR10 ;  /* 0x00000009ff052299 */ /* 0x000fe4000801160a */
[----:B------:R-:W-:Y:S01]  /*1430*/  UMOV UR7, UR19 ;  /* 0x0000001300077c82 */ /* 0x000fe20008000000 */
[----:B------:R-:W-:Y:S01]  /*1440*/  UMOV UR16, UR17 ;  /* 0x0000001100107c82 */ /* 0x000fe20008000000 */
[----:B------:R-:W-:-:S02]  /*1450*/  @UP2 USHF.R.U32.HI UR6, URZ, UR9, UR7 ;  /* 0x00000009ff062299 */ /* 0x000fc40008011607 */
[----:B------:R-:W-:Y:S02]  /*1460*/  USHF.R.U32.HI UR13, URZ, UR13, UR16 ;  /* 0x0000000dff0d7299 */ /* 0x000fe40008011610 */
[----:B------:R-:W-:Y:S02]  /*1470*/  USEL UR4, UR45, UR20, !UP0 ;  /* 0x000000142d047287 */ /* 0x000fe4000c000000 */
[----:B------:R-:W-:Y:S02]  /*1480*/  UIMAD UR7, UR5, UR23, URZ ;  /* 0x00000017050772a4 */ /* 0x000fe4000f8e02ff */
[----:B------:R-:W-:Y:S02]  /*1490*/  USEL UR5, UR46, UR13, !UP1 ;  /* 0x0000000d2e057287 */ /* 0x000fe4000c800000 */
[----:B------:R-:W-:Y:S02]  /*14a0*/  UIMAD UR12, UR6, UR23, URZ ;  /* 0x00000017060c72a4 */ /* 0x000fe4000f8e02ff */
[----:B------:R-:W-:-:S02]  /*14b0*/  UISETP.GE.AND UP0, UPT, UR4, UR7, UPT ;  /* 0x000000070400728c */ /* 0x000fc4000bf06270 */
[----:B------:R-:W-:Y:S02]  /*14c0*/  UIMAD.WIDE.U32 UR10, UR4, UR8, URZ ;  /* 0x00000008040a72a5 */ /* 0x000fe4000f8e00ff */
[----:B------:R-:W-:Y:S02]  /*14d0*/  UISETP.GE.OR UP0, UPT, UR5, UR12, UP0 ;  /* 0x0000000c0500728c */ /* 0x000fe40008706670 */
[----:B------:R-:W-:Y:S02]  /*14e0*/  UIMAD.WIDE.U32 UR12, UR5, UR8, URZ ;  /* 0x00000008050c72a5 */ /* 0x000fe4000f8e00ff */
[----:B------:R-:W-:Y:S01]  /*14f0*/  UIADD3 UR10, UPT, UPT, -UR4, URZ, URZ ;  /* 0x000000ff040a7290 */ /* 0x000fe2000fffe1ff */
[----:B------:R-:W-:Y:S01]  /*1500*/  UMOV UR8, UR11 ;  /* 0x0000000b00087c82 */ /* 0x000fe20008000000 */
[----:B------:R-:W-:Y:S02]  /*1510*/  UIADD3 UR11, UPT, UPT, -UR5, URZ, URZ ;  /* 0x000000ff050b7290 */ /* 0x000fe4000fffe1ff */
[----:B------:R-:W-:-:S03]  /*1520*/  USHF.R.U32.HI UR8, URZ, UR9, UR8 ;  /* 0x00000009ff087299 */ /* 0x000fc60008011608 */
[----:B------:R-:W-:Y:S01]  /*1530*/  @!UP0 UMOV UR7, UR13 ;  /* 0x0000000d00078c82 */ /* 0x000fe20008000000 */
[----:B------:R-:W-:Y:S02]  /*1540*/  UIMAD UR45, UR14, UR10, UR45 ;  /* 0x0000000a0e2d72a4 */ /* 0x000fe4000f8e022d */
[----:B------:R-:W-:Y:S02]  /*1550*/  USEL UR8, UR4, UR8, !UP2 ;  /* 0x0000000804087287 */ /* 0x000fe4000d000000 */
[----:B------:R-:W-:Y:S02]  /*1560*/  @!UP0 USHF.R.U32.HI UR7, URZ, UR9, UR7 ;  /* 0x00000009ff078299 */ /* 0x000fe40008011607 */
[----:B------:R-:W-:Y:S02]  /*1570*/  UIADD3 UR9, UPT, UPT, -UR8, URZ, URZ ;  /* 0x000000ff08097290 */ /* 0x000fe4000fffe1ff */
[----:B------:R-:W-:Y:S02]  /*1580*/  @!UP0 USEL UR7, UR5, UR7, !UP2 ;  /* 0x0000000705078287 */ /* 0x000fe4000d000000 */
[----:B------:R-:W-:-:S02]  /*1590*/  UIMAD UR9, UR23, UR9, UR4 ;  /* 0x00000009170972a4 */ /* 0x000fc4000f8e0204 */
[----:B------:R-:W-:Y:S02]  /*15a0*/  @!UP0 UIADD3 UR8, UPT, UPT, UR8, -UR7, URZ ;  /* 0x8000000708088290 */ /* 0x000fe4000fffe0ff */
[----:B------:R-:W-:Y:S02]  /*15b0*/  @!UP0 UIMAD UR6, UR9, UR6, UR7 ;  /* 0x00000006090682a4 */ /* 0x000fe4000f8e0207 */
[----:B------:R-:W-:Y:S02]  /*15c0*/  @!UP0 UIMAD UR4, UR8, UR23, UR5 ;  /* 0x00000017080482a4 */ /* 0x000fe4000f8e0205 */
[----:B------:R-:W-:Y:S02]  /*15d0*/  UIMAD UR46, UR25, UR11, UR46 ;  /* 0x0000000b192e72a4 */ /* 0x000fe4000f8e022e */
[----:B------:R-:W-:Y:S01]  /*15e0*/  UIMAD UR45, UR4, UR14, UR45 ;  /* 0x0000000e042d72a4 */ /* 0x000fe2000f8e022d */
[----:B------:R-:W-:Y:S02]  /*15f0*/  @!UP0 UMOV UR5, UR6 ;  /* 0x0000000600058c82 */ /* 0x000fe40008000000 */
[----:B------:R-:W-:-:S12]  /*1600*/  UIMAD UR46, UR5, UR25, UR46 ;  /* 0x00000019052e72a4 */ /* 0x000fd8000f8e022e */
.L_x_19:
[----:B------:R-:W-:Y:S02]  /*1610*/  UISETP.NE.AND UP1, UPT, UR26, 0x1, UPT ;  /* 0x000000011a00788c */ /* 0x000fe4000bf25270 */
[----:B------:R-:W-:Y:S02]  /*1620*/  UISETP.NE.AND UP0, UPT, UR22, 0x2, UPT ;  /* 0x000000021600788c */ /* 0x000fe4000bf05270 */
[----:B------:R-:W-:-:S05]  /*1630*/  ULOP3.LUT UR24, UR24, 0x3800, URZ, 0xc0, !UPT ;  /* 0x0000380018187892 */ /* 0x000fca000f8ec0ff */
[----:B------:R-:W-:Y:S07]  /*1640*/  BRA.U UP1, `(.L_x_20) ;  /* 0x0000000101447547 */ /* 0x000fee000b800000 */
[----:B------:R-:W1:Y:S01]  /*1650*/  LDCU.128 UR8, c[0x0][0xb10] ;  /* 0x00016200ff0877ac */ /* 0x000e620008000c00 */
[----:B------:R-:W2:Y:S01]  /*1660*/  LDCU UR12, c[0x0][0xb0c] ;  /* 0x00016180ff0c77ac */ /* 0x000ea20008000800 */
[----:B------:R-:W3:Y:S01]  /*1670*/  LDCU UR13, c[0x0][0xb20] ;  /* 0x00016400ff0d77ac */ /* 0x000ee20008000800 */
[----:B-1----:R-:W-:Y:S02]  /*1680*/  UIMAD.WIDE.U32 UR6, UR46, UR8, URZ ;  /* 0x000000082e0672a5 */ /* 0x002fe4000f8e00ff */
[----:B------:R-:W-:Y:S02]  /*1690*/  UIMAD.WIDE.U32 UR4, UR45, UR11, URZ ;  /* 0x0000000b2d0472a5 */ /* 0x000fe4000f8e00ff */
[----:B--2---:R-:W-:Y:S02]  /*16a0*/  UISETP.NE.AND UP2, UPT, UR12, 0x1, UPT ;  /* 0x000000010c00788c */ /* 0x004fe4000bf45270 */
[----:B------:R-:W-:Y:S01]  /*16b0*/  UISETP.NE.AND UP1, UPT, UR10, 0x1, UPT ;  /* 0x000000010a00788c */ /* 0x000fe2000bf25270 */
[----:B------:R-:W-:-:S02]  /*16c0*/  UMOV UR6, UR7 ;  /* 0x0000000700067c82 */ /* 0x000fc40008000000 */
[----:B------:R-:W-:Y:S01]  /*16d0*/  UMOV UR4, UR5 ;  /* 0x0000000500047c82 */ /* 0x000fe20008000000 */
[----:B------:R-:W-:Y:S02]  /*16e0*/  USHF.R.U32.HI UR6, URZ, UR9, UR6 ;  /* 0x00000009ff067299 */ /* 0x000fe40008011606 */
[----:B---3--:R-:W-:Y:S02]  /*16f0*/  USHF.R.U32.HI UR4, URZ, UR13, UR4 ;  /* 0x0000000dff047299 */ /* 0x008fe40008011604 */
[----:B------:R-:W-:Y:S02]  /*1700*/  USEL UR5, UR46, UR6, !UP2 ;  /* 0x000000062e057287 */ /* 0x000fe4000d000000 */
[----:B------:R-:W-:-:S04]  /*1710*/  USEL UR4, UR45, UR4, !UP1 ;  /* 0x000000042d047287 */ /* 0x000fc8000c800000 */
[----:B------:R-:W-:Y:S02]  /*1720*/  UIADD3 UR6, UPT, UPT, UR5, -UR4, URZ ;  /* 0x8000000405067290 */ /* 0x000fe4000fffe0ff */
[----:B------:R-:W-:Y:S02]  /*1730*/  UIADD3 UR4, UPT, UPT, -UR5, UR4, URZ ;  /* 0x0000000405047290 */ /* 0x000fe4000fffe1ff */
[----:B------:R-:W-:Y:S02]  /*1740*/  UIMAD UR45, UR6, UR10, UR45 ;  /* 0x0000000a062d72a4 */ /* 0x000fe4000f8e022d */
[----:B------:R-:W-:-:S12]  /*1750*/  UIMAD UR46, UR4, UR12, UR46 ;  /* 0x0000000c042e72a4 */ /* 0x000fd8000f8e022e */
.L_x_20:
[----:B------:R-:W-:Y:S05]  /*1760*/  BRA.U !UP5, `(.L_x_21) ;  /* 0x000000010d0c7547 */ /* 0x000fea000b800000 */
[----:B------:R-:W-:Y:S01]  /*1770*/  UCGABAR_WAIT ;  /* 0x0000000000007dc7 */ /* 0x000fe20008000000 */
[----:B------:R-:W-:Y:S01]  /*1780*/  CCTL.IVALL ;  /* 0x00000000ff00798f */ /* 0x000fe20002000000 */
[----:B------:R-:W-:Y:S05]  /*1790*/  BRA `(.L_x_22) ;  /* 0x0000000000047947 */ /* 0x000fea0003800000 */
.L_x_21:
[----:B------:R-:W-:Y:S06]  /*17a0*/  BAR.SYNC.DEFER_BLOCKING 0x0 ;  /* 0x0000000000007b1d */ /* 0x000fec0000010000 */
.L_x_22:
[----:B------:R-:W-:Y:S05]  /*17b0*/  BRA.U UP0, `(.L_x_23) ;  /* 0x00000015004c7547 */ /* 0x000fea000b800000 */
[----:B------:R-:W1:Y:S01]  /*17c0*/  LDCU UR6, c[0x0][0x38c] ;  /* 0x00007180ff0677ac */ /* 0x000e620008000800 */
[----:B------:R-:W-:Y:S01]  /*17d0*/  PLOP3.LUT P1, PT, PT, PT, UP3, 0x80, 0x8 ;  /* 0x000000000008781c */ /* 0x000fe20003f2f038 */
[----:B------:R-:W-:Y:S01]  /*17e0*/  IMAD.MOV.U32 R12, RZ, RZ, 0x1 ;  /* 0x00000001ff0c7424 */ /* 0x000fe200078e00ff */
[----:B------:R-:W-:Y:S01]  /*17f0*/  ISETP.EQ.OR P2, PT, R0, RZ, P3 ;  /* 0x000000ff0000720c */ /* 0x000fe20001f42670 */
[----:B------:R-:W-:Y:S01]  /*1800*/  UISETP.NE.AND UP1, UPT, UR22, URZ, UPT ;  /* 0x000000ff1600728c */ /* 0x000fe2000bf25270 */
[----:B------:R-:W-:Y:S02]  /*1810*/  PLOP3.LUT P1, PT, P1, PT, PT, 0x8, 0x80 ;  /* 0x000000000080781c */ /* 0x000fe40000f2e170 */
[----:B------:R-:W-:Y:S01]  /*1820*/  CS2R R10, SRZ ;  /* 0x00000000000a7805 */ /* 0x000fe2000001ff00 */
[----:B------:R-:W-:Y:S01]  /*1830*/  IMAD.MOV.U32 R9, RZ, RZ, RZ ;  /* 0x000000ffff097224 */ /* 0x000fe200078e00ff */
[----:B------:R-:W2:Y:S01]  /*1840*/  LDCU UR39, c[0x0][0x370] ;  /* 0x00006e00ff2777ac */ /* 0x000ea20008000800 */
[----:B------:R-:W-:Y:S01]  /*1850*/  IMAD.MOV.U32 R8, RZ, RZ, 0x1 ;  /* 0x00000001ff087424 */ /* 0x000fe200078e00ff */
[----:B------:R-:W3:Y:S01]  /*1860*/  LDCU.64 UR28, c[0x0][0x348] ;  /* 0x00006900ff1c77ac */ /* 0x000ee20008000a00 */
[----:B------:R-:W-:-:S02]  /*1870*/  USHF.R.U32.HI UR44, URZ, 0x7, UR24 ;  /* 0x00000007ff2c7899 */ /* 0x000fc40008011618 */
[----:B-1----:R-:W-:Y:S02]  /*1880*/  UIADD3 UR5, UPT, UPT, UR6, 0x7f, URZ ;  /* 0x0000007f06057890 */ /* 0x002fe4000fffe0ff */
[----:B------:R-:W-:Y:S02]  /*1890*/  UIADD3 UR47, UPT, UPT, UR6, 0xfe, URZ ;  /* 0x000000fe062f7890 */ /* 0x000fe4000fffe0ff */
[----:B------:R-:W-:Y:S01]  /*18a0*/  USHF.R.S32.HI UR4, URZ, 0x1f, UR5 ;  /* 0x0000001fff047899 */ /* 0x000fe20008011405 */
[----:B------:R-:W1:Y:S03]  /*18b0*/  LDCU UR38, c[0x0][0x374] ;  /* 0x00006e80ff2677ac */ /* 0x000e660008000800 */
[----:B------:R-:W-:Y:S02]  /*18c0*/  ULEA.HI UR4, UR4, UR5, URZ, 0x7 ;  /* 0x0000000504047291 */ /* 0x000fe4000f8f38ff */
[----:B------:R-:W-:-:S02]  /*18d0*/  USEL UR25, UR34, 0x2, UP1 ;  /* 0x0000000222197887 */ /* 0x000fc40008800000 */
[----:B------:R-:W-:Y:S02]  /*18e0*/  USHF.R.S32.HI UR42, URZ, 0x7, UR4 ;  /* 0x00000007ff2a7899 */ /* 0x000fe40008011404 */
[----:B------:R-:W-:Y:S02]  /*18f0*/  UIADD3 UR4, UPT, UPT, UR6, -0x1, URZ ;  /* 0xffffffff06047890 */ /* 0x000fe4000fffe0ff */
[----:B------:R-:W-:Y:S02]  /*1900*/  UISETP.LT.U32.AND UP0, UPT, UR42, 0x8, UPT ;  /* 0x000000082a00788c */ /* 0x000fe4000bf01070 */
[----:B------:R-:W-:Y:S02]  /*1910*/  UISETP.GE.U32.AND UP2, UPT, UR4, -0xff, UPT ;  /* 0xffffff010400788c */ /* 0x000fe4000bf46070 */
[----:B------:R-:W-:Y:S01]  /*1920*/  USEL UR41, UR42, 0x8, UP0 ;  /* 0x000000082a297887 */ /* 0x000fe20008000000 */
[----:B------:R-:W-:-:S03]  /*1930*/  UMOV UR5, URZ ;  /* 0x000000ff00057c82 */ /* 0x000fc60008000000 */
[----:B------:R-:W-:Y:S02]  /*1940*/  UIADD3 UR21, UPT, UPT, UR41, -0x1, URZ ;  /* 0xffffffff29157890 */ /* 0x000fe4000fffe0ff */
[----:B------:R-:W-:-:S03]  /*1950*/  UIADD3 UR43, UPT, UPT, UR42, -UR41, URZ ;  /* 0x800000292a2b7290 */ /* 0x000fc6000fffe0ff */
[----:B------:R-:W-:-:S04]  /*1960*/  @UP2 UIADD3 UR21, UPT, UPT, UR41, URZ, URZ ;  /* 0x000000ff29152290 */ /* 0x000fc8000fffe0ff */
[----:B-123--:R-:W-:-:S12]  /*1970*/  UIADD3 UR21, UPT, UPT, UR21, 0x1, URZ ;  /* 0x0000000115157890 */ /* 0x00efd8000fffe0ff */
.L_x_43:
[----:B------:R-:W-:Y:S01]  /*1980*/  UISETP.NE.AND UP0, UPT, UR48, URZ, UPT ;  /* 0x000000ff3000728c */ /* 0x000fe2000bf05270 */
[----:B------:R-:W1:Y:S08]  /*1990*/  S2UR UR48, SR_CgaCtaId ;  /* 0x00000000003079c3 */ /* 0x000e700000008800 */
[----:B------:R-:W-:Y:S05]  /*19a0*/  BRA.U UP0, `(.L_x_24) ;  /* 0x0000000100347547 */ /* 0x000fea000b800000 */
[----:B------:R-:W2:Y:S01]  /*19b0*/  S2R R0, SR_CgaCtaId ;  /* 0x0000000000007919 */ /* 0x000ea20000008800 */
[----:B------:R-:W-:-:S04]  /*19c0*/  MOV R2, 0x400 ;  /* 0x0000040000027802 */ /* 0x000fc80000000f00 */
[----:B--2---:R-:W-:Y:S02]  /*19d0*/  LEA R0, R0, R2, 0x18 ;  /* 0x0000000200007211 */ /* 0x004fe400078ec0ff */
[----:B------:R-:W-:-:S03]  /*19e0*/  SHF.L.U32 R2, R8, 0x1f, RZ ;  /* 0x0000001f08027819 */ /* 0x000fc600000006ff */
[----:B------:R-:W-:-:S04]  /*19f0*/  IMAD R0, R9, 0x8, R0 ;  /* 0x0000000809007824 */ /* 0x000fc800078e0200 */
[----:B------:R-:W2:Y:S02]  /*1a00*/  SYNCS.PHASECHK.TRANS64.TRYWAIT P0, [R0+URZ+0x110], R2 ;  /* 0x00011002000075a7 */ /* 0x000ea400080011ff */
[----:B--2---:R-:W-:Y:S05]  /*1a10*/  @!P0 BRA `(.L_x_25) ;  /* 0x0000005800b48947 */ /* 0x004fea0003800000 */
.L_x_107:
[----:B------:R-:W-:Y:S01]  /*1a20*/  VIADD R9, R9, 0x1 ;  /* 0x0000000109097836 */ /* 0x000fe20000000000 */
[----:B------:R2:W-:Y:S04]  /*1a30*/  SYNCS.ARRIVE.TRANS64.A1T0 RZ, [R0+URZ+0x100], RZ ;  /* 0x000100ff00ff79a7 */ /* 0x0005e800081000ff */
[----:B------:R-:W-:-:S04]  /*1a40*/  ISETP.NE.AND P0, PT, R9, 0x2, PT ;  /* 0x000000020900780c */ /* 0x000fc80003f05270 */
[----:B------:R-:W-:Y:S02]  /*1a50*/  SEL R9, R9, RZ, P0 ;  /* 0x000000ff09097207 */ /* 0x000fe40000000000 */
[----:B--2---:R-:W-:-:S04]  /*1a60*/  SEL R0, RZ, 0x1, P0 ;  /* 0x00000001ff007807 */ /* 0x004fc80000000000 */
[----:B------:R-:W-:-:S07]  /*1a70*/  LOP3.LUT R8, R8, R0, RZ, 0x3c, !PT ;  /* 0x0000000008087212 */ /* 0x000fce00078e3cff */
.L_x_24:
[----:B------:R-:W-:Y:S01]  /*1a80*/  UMOV UR6, 0x400 ;  /* 0x0000040000067882 */ /* 0x000fe20000000000 */
[----:B------:R-:W-:Y:S01]  /*1a90*/  SHF.L.U32 R0, R12, 0x1f, RZ ;  /* 0x0000001f0c007819 */ /* 0x000fe200000006ff */
[----:B-1----:R-:W-:Y:S02]  /*1aa0*/  ULEA UR6, UR48, UR6, 0x18 ;  /* 0x0000000630067291 */ /* 0x002fe4000f8ec0ff */
[----:B------:R-:W-:Y:S02]  /*1ab0*/  UISETP.GE.U32.AND UP0, UPT, UR47, 0xff, UPT ;  /* 0x000000ff2f00788c */ /* 0x000fe4000bf06070 */
[----:B------:R-:W-:Y:S02]  /*1ac0*/  ULEA UR4, UR5, UR6, 0x3 ;  /* 0x0000000605047291 */ /* 0x000fe4000f8e18ff */
[----:B------:R-:W-:Y:S02]  /*1ad0*/  USHF.L.U32 UR11, UR45, 0x6, URZ ;  /* 0x000000062d0b7899 */ /* 0x000fe400080006ff */
[----:B------:R-:W-:Y:S01]  /*1ae0*/  ULEA UR35, UR46, UR44, 0x7 ;  /* 0x0000002c2e237291 */ /* 0x000fe2000f8e38ff */
[----:B------:R-:W-:-:S04]  /*1af0*/  UMOV UR13, URZ ;  /* 0x000000ff000d7c82 */ /* 0x000fc80008000000 */
[----:B------:R1:W2:Y:S01]  /*1b00*/  SYNCS.PHASECHK.TRANS64.TRYWAIT P0, [UR4+0x40], R0 ;  /* 0x00004000ff0075a7 */ /* 0x0002a20008001104 */
[----:B------:R-:W-:Y:S06]  /*1b10*/  BRA.U !UP0, `(.L_x_26) ;  /* 0x0000000108bc7547 */ /* 0x000fec000b800000 */
[----:B------:R-:W-:Y:S01]  /*1b20*/  UMOV UR7, URZ ;  /* 0x000000ff00077c82 */ /* 0x000fe20008000000 */
[----:B------:R-:W-:-:S05]  /*1b30*/  UMOV UR4, UR5 ;  /* 0x0000000500047c82 */ /* 0x000fca0008000000 */
.L_x_32:
[----:B------:R-:W-:Y:S01]  /*1b40*/  ULEA UR33, UR4, UR6, 0x3 ;  /* 0x0000000604217291 */ /* 0x000fe2000f8e18ff */
[----:B--2---:R-:W-:Y:S01]  /*1b50*/  @!P3 MOV R2, 0x6000 ;  /* 0x000060000002b802 */ /* 0x004fe20000000f00 */
[----:B--2-4-:R-:W-:Y:S10]  /*1b60*/  @P0 BRA `(.L_x_27) ;  /* 0x00000000000c0947 */ /* 0x014ff40003800000 */
[----:B------:R-:W-:-:S04]  /*1b70*/  SHF.L.U32 R3, R12, 0x1f, RZ ;  /* 0x0000001f0c037819 */ /* 0x000fc800000006ff */
[----:B------:R-:W2:Y:S02]  /*1b80*/  SYNCS.PHASECHK.TRANS64.TRYWAIT P0, [UR33+0x40], R3 ;  /* 0x00004003ff0075a7 */ /* 0x000ea40008001121 */
[----:B--2---:R-:W-:Y:S05]  /*1b90*/  @!P0 BRA `(.L_x_28) ;  /* 0x0000005800688947 */ /* 0x004fea0003800000 */
.L_x_27:
[----:B------:R2:W-:Y:S01]  /*1ba0*/  @!P3 SYNCS.ARRIVE.TRANS64 RZ, [UR33], R2 ;  /* 0x00000002ffffb9a7 */ /* 0x0005e20008000021 */
[----:B------:R-:W-:-:S04]  /*1bb0*/  ULOP3.LUT UR5, UR25, 0x2, URZ, 0xfc, !UPT ;  /* 0x0000000219057892 */ /* 0x000fc8000f8efcff */
[----:B------:R-:W-:-:S09]  /*1bc0*/  UISETP.NE.AND UP0, UPT, UR5, 0x2, UPT ;  /* 0x000000020500788c */ /* 0x000fd2000bf05270 */
[----:B------:R-:W-:Y:S05]  /*1bd0*/  BRA.U UP0, `(.L_x_29) ;  /* 0x0000000100047547 */ /* 0x000fea000b800000 */
[----:B------:R-:W-:Y:S05]  /*1be0*/  BPT.TRAP 0x1 ;  /* 0x000000040000795c */ /* 0x000fea0000300000 */
.L_x_29:
[----:B------:R-:W-:Y:S04]  /*1bf0*/  BSSY.RECONVERGENT B0, `(.L_x_30) ;  /* 0x0000003000007945 */ /* 0x000fe80003800200 */
[----:B------:R-:W-:Y:S05]  /*1c00*/  @P2 BRA `(.L_x_31) ;  /* 0x0000000000042947 */ /* 0x000fea0003800000 */
[----:B------:R-:W-:Y:S05]  /*1c10*/  BPT.TRAP 0x1 ;  /* 0x000000040000795c */ /* 0x000fea0000300000 */
.L_x_31:
[----:B------:R-:W-:Y:S05]  /*1c20*/  BSYNC.RECONVERGENT B0 ;  /* 0x0000000000007941 */ /* 0x000fea0003800200 */
.L_x_30:
[----:B------:R-:W-:Y:S02]  /*1c30*/  UIADD3 UR5, UPT, UPT, UR4, 0x1, URZ ;  /* 0x0000000104057890 */ /* 0x000fe4000fffe0ff */
[----:B------:R-:W-:Y:S02]  /*1c40*/  ULEA UR32, UR4, UR24, 0xe ;  /* 0x0000001804207291 */ /* 0x000fe4000f8e70ff */
[----:B------:R-:W-:Y:S02]  /*1c50*/  UISETP.NE.AND UP0, UPT, UR5, 0x8, UPT ;  /* 0x000000080500788c */ /* 0x000fe4000bf05270 */
[----:B------:R-:W-:Y:S02]  /*1c60*/  UIADD3 UR16, UP1, UPT, UR28, 0x80, URZ ;  /* 0x000000801c107890 */ /* 0x000fe4000ff3e0ff */
[----:B------:R-:W-:Y:S02]  /*1c70*/  USEL UR9, URZ, 0x1, UP0 ;  /* 0x00000001ff097887 */ /* 0x000fe40008000000 */
[----:B------:R-:W-:-:S02]  /*1c80*/  USEL UR5, UR5, URZ, UP0 ;  /* 0x000000ff05057287 */ /* 0x000fc40008000000 */
[----:B------:R-:W-:Y:S02]  /*1c90*/  UIADD3 UR14, UP0, UPT, UR28, 0x180, URZ ;  /* 0x000001801c0e7890 */ /* 0x000fe4000ff1e0ff */
[----:B------:R-:W-:Y:S01]  /*1ca0*/  ULEA UR8, UR5, UR6, 0x3 ;  /* 0x0000000605087291 */ /* 0x000fe2000f8e18ff */
[----:B------:R-:W-:Y:S01]  /*1cb0*/  LOP3.LUT R12, R12, UR9, RZ, 0x3c, !PT ;  /* 0x000000090c0c7c12 */ /* 0x000fe2000f8e3cff */
[----:B------:R-:W-:Y:S02]  /*1cc0*/  USHF.L.U32 UR34, UR7, 0x7, URZ ;  /* 0x0000000707227899 */ /* 0x000fe400080006ff */
[----:B------:R-:W-:Y:S01]  /*1cd0*/  UIADD3.X UR17, UPT, UPT, URZ, UR29, URZ, UP1, !UPT ;  /* 0x0000001dff117290 */ /* 0x000fe20008ffe4ff */
[----:B-1----:R-:W-:Y:S01]  /*1ce0*/  SHF.L.U32 R0, R12, 0x1f, RZ ;  /* 0x0000001f0c007819 */ /* 0x002fe200000006ff */
[----:B------:R-:W-:Y:S02]  /*1cf0*/  UIADD3 UR32, UPT, UPT, UR6, 0x4400, UR32 ;  /* 0x0000440006207890 */ /* 0x000fe4000fffe020 */
[----:B------:R-:W-:Y:S01]  /*1d00*/  UIADD3.X UR15, UPT, UPT, URZ, UR29, URZ, UP0, !UPT ;  /* 0x0000001dff0f7290 */ /* 0x000fe200087fe4ff */
[----:B------:R3:W4:Y:S01]  /*1d10*/  SYNCS.PHASECHK.TRANS64.TRYWAIT P0, [UR8+0x40], R0 ;  /* 0x00004000ff0075a7 */ /* 0x0007220008001108 */
[----:B------:R-:W-:Y:S01]  /*1d20*/  ULEA UR8, UR4, UR6, 0xd ;  /* 0x0000000604087291 */ /* 0x000fe2000f8e68ff */
[----:B------:R-:W-:Y:S01]  /*1d30*/  UMOV UR13, 0xff0000 ;  /* 0x00ff0000000d7882 */ /* 0x000fe20000000000 */
[----:B------:R-:W-:-:S02]  /*1d40*/  UMOV UR18, 0x0 ;  /* 0x0000000000127882 */ /* 0x000fc40000000000 */
[----:B------:R-:W-:Y:S01]  /*1d50*/  UIADD3 UR8, UPT, UPT, UR8, 0x24400, URZ ;  /* 0x0002440008087890 */ /* 0x000fe2000fffe0ff */
[----:B------:R-:W-:Y:S01]  /*1d60*/  UMOV UR19, 0x10000000 ;  /* 0x1000000000137882 */ /* 0x000fe20000000000 */
[----:B------:R-:W-:Y:S01]  /*1d70*/  UMOV UR12, UR36 ;  /* 0x00000024000c7c82 */ /* 0x000fe20008000000 */
[----:B------:R-:W-:Y:S01]  /*1d80*/  UMOV UR9, UR33 ;  /* 0x0000002100097c82 */ /* 0x000fe20008000000 */
[----:B------:R-:W-:Y:S01]  /*1d90*/  UMOV UR10, UR34 ;  /* 0x00000022000a7c82 */ /* 0x000fe20008000000 */
[----:B------:R1:W-:Y:S01]  /*1da0*/  UTMALDG.3D.MULTICAST [UR32], [UR16], UR13, desc[UR18] ;  /* 0x00001220100073b4 */ /* 0x0003e2000801180d */
[----:B------:R-:W-:Y:S01]  /*1db0*/  UIADD3 UR7, UPT, UPT, UR7, 0x1, URZ ;  /* 0x0000000107077890 */ /* 0x000fe2000fffe0ff */
[----:B------:R-:W-:-:S03]  /*1dc0*/  UMOV UR4, UR5 ;  /* 0x0000000500047c82 */ /* 0x000fc60008000000 */
[----:B------:R-:W-:Y:S01]  /*1dd0*/  UISETP.NE.AND UP0, UPT, UR7, UR21, UPT ;  /* 0x000000150700728c */ /* 0x000fe2000bf05270 */
[----:B------:R3:W-:Y:S01]  /*1de0*/  UTMALDG.3D [UR8], [UR14], desc[UR18] ;  /* 0x000012080e0075b4 */ /* 0x0007e20008011000 */
[----:B-1----:R-:W-:-:S07]  /*1df0*/  UMOV UR13, UR21 ;  /* 0x00000015000d7c82 */ /* 0x002fce0008000000 */
[----:B---3--:R-:W-:Y:S05]  /*1e00*/  BRA.U UP0, `(.L_x_32) ;  /* 0xfffffffd004c7547 */ /* 0x008fea000b83ffff */
.L_x_26:
[----:B------:R-:W-:Y:S01]  /*1e10*/  ULEA UR4, UR5, UR6, 0x3 ;  /* 0x0000000605047291 */ /* 0x000fe2000f8e18ff */
[----:B-1----:R-:W-:Y:S01]  /*1e20*/  SHF.L.U32 R0, R12, 0x1f, RZ ;  /* 0x0000001f0c007819 */ /* 0x002fe200000006ff */
[----:B------:R-:W-:Y:S01]  /*1e30*/  @!P1 SYNCS.ARRIVE.TRANS64.A1T0 RZ, [UR6+0x98], RZ ;  /* 0x000098ffffff99a7 */ /* 0x000fe20008100006 */
[----:B------:R-:W-:-:S06]  /*1e40*/  UISETP.GT.AND UP0, UPT, UR42, UR41, UPT ;  /* 0x000000292a00728c */ /* 0x000fcc000bf04270 */
[----:B--2-4-:R1:W2:Y:S03]  /*1e50*/  SYNCS.PHASECHK.TRANS64.TRYWAIT P0, [UR4+0x40], R0 ;  /* 0x00004000ff0075a7 */ /* 0x0142a60008001104 */
[----:B------:R-:W-:Y:S05]  /*1e60*/  BRA.U !UP0, `(.L_x_33) ;  /* 0x0000000108c07547 */ /* 0x000fea000b800000 */
[----:B------:R-:W-:Y:S01]  /*1e70*/  UIADD3 UR26, UPT, UPT, UR43, UR13, URZ ;  /* 0x0000000d2b1a7290 */ /* 0x000fe2000fffe0ff */
[----:B------:R-:W-:-:S11]  /*1e80*/  UMOV UR4, UR5 ;  /* 0x0000000500047c82 */ /* 0x000fd60008000000 */
.L_x_39:
[----:B------:R-:W-:Y:S01]  /*1e90*/  ULEA UR17, UR4, UR6, 0x3 ;  /* 0x0000000604117291 */ /* 0x000fe2000f8e18ff */
[----:B--2---:R-:W-:Y:S01]  /*1ea0*/  @!P3 MOV R2, 0x6000 ;  /* 0x000060000002b802 */ /* 0x004fe20000000f00 */
[----:B--2-4-:R-:W-:Y:S10]  /*1eb0*/  @P0 BRA `(.L_x_34) ;  /* 0x00000000000c0947 */ /* 0x014ff40003800000 */
[----:B------:R-:W-:-:S04]  /*1ec0*/  SHF.L.U32 R3, R12, 0x1f, RZ ;  /* 0x0000001f0c037819 */ /* 0x000fc800000006ff */
[----:B------:R-:W2:Y:S02]  /*1ed0*/  SYNCS.PHASECHK.TRANS64.TRYWAIT P0, [UR17+0x40], R3 ;  /* 0x00004003ff0075a7 */ /* 0x000ea40008001111 */
[----:B--2---:R-:W-:Y:S05]  /*1ee0*/  @!P0 BRA `(.L_x_35) ;  /* 0x0000005400ac8947 */ /* 0x004fea0003800000 */
.L_x_34:
[----:B------:R2:W-:Y:S01]  /*1ef0*/  @!P3 SYNCS.ARRIVE.TRANS64 RZ, [UR17], R2 ;  /* 0x00000002ffffb9a7 */ /* 0x0005e20008000011 */
[----:B------:R-:W-:-:S04]  /*1f00*/  ULOP3.LUT UR5, UR25, 0x2, URZ, 0xfc, !UPT ;  /* 0x0000000219057892 */ /* 0x000fc8000f8efcff */
[----:B------:R-:W-:-:S09]  /*1f10*/  UISETP.NE.AND UP0, UPT, UR5, 0x2, UPT ;  /* 0x000000020500788c */ /* 0x000fd2000bf05270 */
[----:B------:R-:W-:Y:S05]  /*1f20*/  BRA.U UP0, `(.L_x_36) ;  /* 0x0000000100047547 */ /* 0x000fea000b800000 */
[----:B------:R-:W-:Y:S05]  /*1f30*/  BPT.TRAP 0x1 ;  /* 0x000000040000795c */ /* 0x000fea0000300000 */
.L_x_36:
[----:B------:R-:W-:Y:S04]  /*1f40*/  BSSY.RECONVERGENT B0, `(.L_x_37) ;  /* 0x0000003000007945 */ /* 0x000fe80003800200 */
[----:B------:R-:W-:Y:S05]  /*1f50*/  @P2 BRA `(.L_x_38) ;  /* 0x0000000000042947 */ /* 0x000fea0003800000 */
[----:B------:R-:W-:Y:S05]  /*1f60*/  BPT.TRAP 0x1 ;  /* 0x000000040000795c */ /* 0x000fea0000300000 */
.L_x_38:
[----:B------:R-:W-:Y:S05]  /*1f70*/  BSYNC.RECONVERGENT B0 ;  /* 0x0000000000007941 */ /* 0x000fea0003800200 */
.L_x_37:
[----:B------:R-:W-:Y:S02]  /*1f80*/  UIADD3 UR5, UPT, UPT, UR4, 0x1, URZ ;  /* 0x0000000104057890 */ /* 0x000fe4000fffe0ff */
[----:B------:R-:W-:Y:S02]  /*1f90*/  ULEA UR16, UR4, UR24, 0xe ;  /* 0x0000001804107291 */ /* 0x000fe4000f8e70ff */
[----:B------:R-:W-:Y:S02]  /*1fa0*/  UISETP.NE.AND UP0, UPT, UR5, 0x8, UPT ;  /* 0x000000080500788c */ /* 0x000fe4000bf05270 */
[----:B------:R-:W-:Y:S02]  /*1fb0*/  UIADD3 UR22, UP1, UPT, UR28, 0x80, URZ ;  /* 0x000000801c167890 */ /* 0x000fe4000ff3e0ff */
[----:B------:R-:W-:Y:S02]  /*1fc0*/  USEL UR8, URZ, 0x1, UP0 ;  /* 0x00000001ff087887 */ /* 0x000fe40008000000 */
[----:B------:R-:W-:-:S02]  /*1fd0*/  USEL UR5, UR5, URZ, UP0 ;  /* 0x000000ff05057287 */ /* 0x000fc40008000000 */
[----:B------:R-:W-:Y:S02]  /*1fe0*/  UIADD3 UR14, UP0, UPT, UR28, 0x180, URZ ;  /* 0x000001801c0e7890 */ /* 0x000fe4000ff1e0ff */
[----:B------:R-:W-:Y:S01]  /*1ff0*/  LOP3.LUT R12, R12, UR8, RZ, 0x3c, !PT ;  /* 0x000000080c0c7c12 */ /* 0x000fe2000f8e3cff */
[----:B------:R-:W-:Y:S02]  /*2000*/  ULEA UR7, UR5, UR6, 0x3 ;  /* 0x0000000605077291 */ /* 0x000fe4000f8e18ff */
[----:B------:R-:W-:Y:S01]  /*2010*/  ULEA UR8, UR4, UR6, 0xd ;  /* 0x0000000604087291 */ /* 0x000fe2000f8e68ff */
[----:B-1----:R-:W-:Y:S01]  /*2020*/  SHF.L.U32 R0, R12, 0x1f, RZ ;  /* 0x0000001f0c007819 */ /* 0x002fe200000006ff */
[----:B------:R-:W-:Y:S02]  /*2030*/  USHF.L.U32 UR18, UR13, 0x7, URZ ;  /* 0x000000070d127899 */ /* 0x000fe400080006ff */
[----:B------:R-:W-:Y:S02]  /*2040*/  UIADD3 UR16, UPT, UPT, UR6, 0x4400, UR16 ;  /* 0x0000440006107890 */ /* 0x000fe4000fffe010 */
[----:B------:R-:W-:Y:S01]  /*2050*/  UIADD3.X UR23, UPT, UPT, URZ, UR29, URZ, UP1, !UPT ;  /* 0x0000001dff177290 */ /* 0x000fe20008ffe4ff */
[----:B------:R3:W4:Y:S01]  /*2060*/  SYNCS.PHASECHK.TRANS64.TRYWAIT P0, [UR7+0x40], R0 ;  /* 0x00004000ff0075a7 */ /* 0x0007220008001107 */
[----:B------:R-:W-:-:S02]  /*2070*/  UIADD3 UR8, UPT, UPT, UR8, 0x24400, URZ ;  /* 0x0002440008087890 */ /* 0x000fc4000fffe0ff */
[----:B------:R-:W-:Y:S01]  /*2080*/  UIADD3.X UR15, UPT, UPT, URZ, UR29, URZ, UP0, !UPT ;  /* 0x0000001dff0f7290 */ /* 0x000fe200087fe4ff */
[----:B------:R-:W-:Y:S01]  /*2090*/  UMOV UR7, 0xff0000 ;  /* 0x00ff000000077882 */ /* 0x000fe20000000000 */
[----:B------:R-:W-:Y:S01]  /*20a0*/  UMOV UR30, 0x0 ;  /* 0x00000000001e7882 */ /* 0x000fe20000000000 */
[----:B------:R-:W-:Y:S01]  /*20b0*/  UMOV UR31, 0x10000000 ;  /* 0x10000000001f7882 */ /* 0x000fe20000000000 */
[----:B------:R-:W-:Y:S01]  /*20c0*/  UMOV UR19, UR35 ;  /* 0x0000002300137c82 */ /* 0x000fe20008000000 */
[----:B------:R-:W-:Y:S01]  /*20d0*/  UMOV UR20, UR36 ;  /* 0x0000002400147c82 */ /* 0x000fe20008000000 */
[----:B------:R-:W-:Y:S01]  /*20e0*/  UMOV UR12, UR36 ;  /* 0x00000024000c7c82 */ /* 0x000fe20008000000 */
[----:B------:R-:W-:Y:S01]  /*20f0*/  UMOV UR9, UR17 ;  /* 0x0000001100097c82 */ /* 0x000fe20008000000 */
[----:B------:R-:W-:Y:S01]  /*2100*/  UMOV UR10, UR18 ;  /* 0x00000012000a7c82 */ /* 0x000fe20008000000 */
[----:B------:R3:W-:Y:S01]  /*2110*/  UTMALDG.3D.MULTICAST [UR16], [UR22], UR7, desc[UR30] ;  /* 0x00001e10160073b4 */ /* 0x0007e20008011807 */
[----:B------:R-:W-:Y:S01]  /*2120*/  UIADD3 UR13, UPT, UPT, UR13, 0x1, URZ ;  /* 0x000000010d0d7890 */ /* 0x000fe2000fffe0ff */
[----:B------:R-:W-:-:S03]  /*2130*/  UMOV UR4, UR5 ;  /* 0x0000000500047c82 */ /* 0x000fc60008000000 */
[----:B------:R-:W-:Y:S01]  /*2140*/  UISETP.NE.AND UP0, UPT, UR13, UR26, UPT ;  /* 0x0000001a0d00728c */ /* 0x000fe2000bf05270 */
[----:B------:R3:W-:Y:S08]  /*2150*/  UTMALDG.3D [UR8], [UR14], desc[UR30] ;  /* 0x00001e080e0075b4 */ /* 0x0007f00008011000 */
[----:B---3--:R-:W-:Y:S05]  /*2160*/  BRA.U UP0, `(.L_x_39) ;  /* 0xfffffffd00487547 */ /* 0x008fea000b83ffff */
.L_x_33:
[C---:B------:R-:W-:Y:S01]  /*2170*/  LEA R3, R11.reuse, UR6, 0x3 ;  /* 0x000000060b037c11 */ /* 0x040fe2000f8e18ff */
[----:B------:R-:W-:Y:S01]  /*2180*/  NOP ;  /* 0x0000000000007918 */ /* 0x000fe20000000000 */
[----:B-1----:R-:W-:Y:S02]  /*2190*/  SHF.L.U32 R0, R10, 0x1f, RZ ;  /* 0x0000001f0a007819 */ /* 0x002fe400000006ff */
[----:B------:R-:W-:Y:S02]  /*21a0*/  LEA R4, R11, UR6, 0x4 ;  /* 0x000000060b047c11 */ /* 0x000fe4000f8e20ff */
[----:B--2-4-:R-:W1:Y:S02]  /*21b0*/  SYNCS.PHASECHK.TRANS64.TRYWAIT P0, [R3+URZ+0xa0], R0 ;  /* 0x0000a000030075a7 */ /* 0x014e6400080011ff */
[----:B-1----:R-:W-:Y:S05]  /*21c0*/  @!P0 BRA `(.L_x_40) ;  /* 0x00000054000c8947 */ /* 0x002fea0003800000 */
.L_x_110:
[----:B------:R-:W2:Y:S01]  /*21d0*/  LDS.128 R4, [R4+0x130] ;  /* 0x0001300004047984 */ /* 0x000ea20000000c00 */
[----:B------:R-:W-:Y:S01]  /*21e0*/  UISETP.GE.AND UP0, UPT, UR40, 0x1, UPT ;  /* 0x000000012800788c */ /* 0x000fe2000bf06270 */
[----:B------:R-:W-:Y:S01]  /*21f0*/  @!PT LDS RZ, [RZ] ;  /* 0x00000000fffff984 */ /* 0x000fe20000000800 */
[----:B------:R-:W-:Y:S01]  /*2200*/  @!PT LDS RZ, [RZ] ;  /* 0x00000000fffff984 */ /* 0x000fe20000000800 */
[----:B------:R-:W-:Y:S01]  /*2210*/  @!PT LDS RZ, [RZ] ;  /* 0x00000000fffff984 */ /* 0x000fe20000000800 */
[----:B------:R-:W-:Y:S01]  /*2220*/  @!PT LDS RZ, [RZ] ;  /* 0x00000000fffff984 */ /* 0x000fe20000000800 */
[----:B------:R3:W-:Y:S06]  /*2230*/  MEMBAR.ALL.CTA ;  /* 0x0000000000007992 */ /* 0x0007ec0000008000 */
[----:B---3--:R-:W3:Y:S01]  /*2240*/  FENCE.VIEW.ASYNC.S ;  /* 0x00000000000073c6 */ /* 0x008ee20000000000 */
[----:B--2---:R-:W-:-:S13]  /*2250*/  LOP3.LUT P0, RZ, R6, 0x1, RZ, 0xc0, !PT ;  /* 0x0000000106ff7812 */ /* 0x004fda000780c0ff */
[----:B---3--:R-:W-:Y:S01]  /*2260*/  VOTEU.ANY UP1, P0 ;  /* 0x0000000000ff7886 */ /* 0x008fe20000020100 */
[----:B------:R-:W-:-:S13]  /*2270*/  PLOP3.LUT P0, PT, PT, PT, UP1, 0x80, 0x8 ;  /* 0x000000000008781c */ /* 0x000fda0003f0f018 */
[----:B-1----:R-:W-:Y:S02]  /*2280*/  @P0 LOP3.LUT R0, R5, 0xffff, RZ, 0xc0, !PT ;  /* 0x0000ffff05000812 */ /* 0x002fe400078ec0ff */
[----:B------:R-:W-:Y:S02]  /*2290*/  @P0 MOV R2, R4 ;  /* 0x0000000400020202 */ /* 0x000fe40000000f00 */
[----:B------:R-:W-:Y:S01]  /*22a0*/  @P0 R2UR UR7, R0 ;  /* 0x00000000000702ca */ /* 0x000fe200000e0000 */
[----:B------:R-:W-:Y:S01]  /*22b0*/  VIADD R0, R3, 0xb0 ;  /* 0x000000b003007836 */ /* 0x000fe20000000000 */
[----:B------:R-:W-:Y:S02]  /*22c0*/  @P0 SHF.R.U32.HI R4, RZ, 0x10, R5 ;  /* 0x00000010ff040819 */ /* 0x000fe40000011605 */
[----:B------:R-:W-:Y:S02]  /*22d0*/  @P0 R2UR UR8, R2 ;  /* 0x00000000020802ca */ /* 0x000fe400000e0000 */
[----:B------:R-:W-:-:S02]  /*22e0*/  PRMT R0, RZ, 0x654, R0 ;  /* 0x00000654ff007816 */ /* 0x000fc40000000000 */
[----:B------:R-:W-:Y:S02]  /*22f0*/  @P0 R2UR UR4, R4 ;  /* 0x00000000040402ca */ /* 0x000fe400000e0000 */
[----:B------:R1:W-:Y:S03]  /*2300*/  SYNCS.ARRIVE.TRANS64.RED.A1T0 RZ, [R0+URZ], RZ ;  /* 0x000000ff00ff79a7 */ /* 0x0003e600081004ff */
[----:B------:R-:W-:-:S04]  /*2310*/  @UP1 UMOV UR27, UR7 ;  /* 0x00000007001b1c82 */ /* 0x000fc80008000000 */
[----:B------:R-:W-:-:S04]  /*2320*/  @UP1 UMOV UR37, UR8 ;  /* 0x0000000800251c82 */ /* 0x000fc80008000000 */
[----:B------:R-:W-:Y:S01]  /*2330*/  @UP1 UMOV UR36, UR4 ;  /* 0x0000000400241c82 */ /* 0x000fe20008000000 */
[----:B------:R-:W-:Y:S05]  /*2340*/  BRA.U !UP0, `(.L_x_41) ;  /* 0x0000000108d47547 */ /* 0x000fea000b800000 */
[----:B------:R-:W2:Y:S01]  /*2350*/  LDCU.128 UR12, c[0x0][0xb10] ;  /* 0x00016200ff0c77ac */ /* 0x000ea20008000c00 */
[----:B------:R-:W3:Y:S01]  /*2360*/  LDCU UR26, c[0x0][0xb20] ;  /* 0x00016400ff1a77ac */ /* 0x000ee20008000800 */
[----:B------:R-:W4:Y:S01]  /*2370*/  LDCU UR20, c[0x0][0xb0c] ;  /* 0x00016180ff1477ac */ /* 0x000f220008000800 */
[----:B------:R-:W1:Y:S01]  /*2380*/  LDCU.64 UR10, c[0x0][0xb28] ;  /* 0x00016500ff0a77ac */ /* 0x000e620008000a00 */
[----:B------:R-:W-:Y:S02]  /*2390*/  UISETP.NE.AND UP3, UPT, UR40, 0x1, UPT ;  /* 0x000000012800788c */ /* 0x000fe4000bf65270 */
[----:B--2---:R-:W-:Y:S02]  /*23a0*/  UIMAD.WIDE.U32 UR16, UR38, UR15, URZ ;  /* 0x0000000f261072a5 */ /* 0x004fe4000f8e00ff */
[----:B------:R-:W-:Y:S02]  /*23b0*/  UIMAD.WIDE.U32 UR8, UR39, UR12, URZ ;  /* 0x0000000c270872a5 */ /* 0x000fe4000f8e00ff */
[----:B------:R-:W-:-:S02]  /*23c0*/  UISETP.NE.AND UP0, UPT, UR14, 0x1, UPT ;  /* 0x000000010e00788c */ /* 0x000fc4000bf05270 */
[----:B------:R-:W-:Y:S01]  /*23d0*/  UIMAD.WIDE.U32 UR22, UR27, UR15, URZ ;  /* 0x0000000f1b1672a5 */ /* 0x000fe2000f8e00ff */
[----:B------:R-:W-:Y:S02]  /*23e0*/  UMOV UR16, UR17 ;  /* 0x0000001100107c82 */ /* 0x000fe40008000000 */
[----:B------:R-:W-:Y:S01]  /*23f0*/  UMOV UR8, UR9 ;  /* 0x0000000900087c82 */ /* 0x000fe20008000000 */
[----:B---3--:R-:W-:Y:S02]  /*2400*/  USHF.R.U32.HI UR16, URZ, UR26, UR16 ;  /* 0x0000001aff107299 */ /* 0x008fe40008011610 */
[----:B----4-:R-:W-:Y:S02]  /*2410*/  UISETP.NE.AND UP2, UPT, UR20, 0x1, UPT ;  /* 0x000000011400788c */ /* 0x010fe4000bf45270 */
[----:B------:R-:W-:Y:S02]  /*2420*/  USHF.R.U32.HI UR8, URZ, UR13, UR8 ;  /* 0x0000000dff087299 */ /* 0x000fe40008011608 */
[----:B------:R-:W-:-:S02]  /*2430*/  USEL UR7, UR38, UR16, !UP0 ;  /* 0x0000001026077287 */ /* 0x000fc4000c000000 */
[----:B------:R-:W-:Y:S02]  /*2440*/  USEL UR8, UR39, UR8, !UP2 ;  /* 0x0000000827087287 */ /* 0x000fe4000d000000 */
[----:B-1----:R-:W-:Y:S01]  /*2450*/  UIMAD.WIDE.U32 UR16, UR7, UR10, URZ ;  /* 0x0000000a071072a5 */ /* 0x002fe2000f8e00ff */
[----:B------:R-:W-:Y:S01]  /*2460*/  UMOV UR4, UR23 ;  /* 0x0000001700047c82 */ /* 0x000fe20008000000 */
[----:B------:R-:W-:Y:S02]  /*2470*/  UIMAD.WIDE.U32 UR18, UR37, UR12, URZ ;  /* 0x0000000c251272a5 */ /* 0x000fe4000f8e00ff */
[----:B------:R-:W-:-:S03]  /*2480*/  UIMAD.WIDE.U32 UR22, UR8, UR10, URZ ;  /* 0x0000000a081672a5 */ /* 0x000fc6000f8e00ff */
[----:B------:R-:W-:Y:S01]  /*2490*/  UMOV UR16, UR17 ;  /* 0x0000001100107c82 */ /* 0x000fe20008000000 */
[----:B------:R-:W-:Y:S02]  /*24a0*/  USHF.R.U32.HI UR4, URZ, UR26, UR4 ;  /* 0x0000001aff047299 */ /* 0x000fe40008011604 */
[----:B------:R-:W-:Y:S01]  /*24b0*/  @UP3 USHF.R.U32.HI UR7, URZ, UR11, UR16 ;  /* 0x0000000bff073299 */ /* 0x000fe20008011610 */
[----:B------:R-:W-:Y:S01]  /*24c0*/  UMOV UR18, UR19 ;  /* 0x0000001300127c82 */ /* 0x000fe20008000000 */
[----:B------:R-:W-:Y:S01]  /*24d0*/  UMOV UR22, UR23 ;  /* 0x0000001700167c82 */ /* 0x000fe20008000000 */
[----:B------:R-:W-:Y:S02]  /*24e0*/  USHF.R.U32.HI UR13, URZ, UR13, UR18 ;  /* 0x0000000dff0d7299 */ /* 0x000fe40008011612 */
[----:B------:R-:W-:Y:S02]  /*24f0*/  USEL UR4, UR27, UR4, !UP0 ;  /* 0x000000041b047287 */ /* 0x000fe4000c000000 */
[----:B------:R-:W-:-:S02]  /*2500*/  @UP3 USHF.R.U32.HI UR8, URZ, UR11, UR22 ;  /* 0x0000000bff083299 */ /* 0x000fc40008011616 */
[----:B------:R-:W-:Y:S02]  /*2510*/  UIMAD UR9, UR40, UR7, URZ ;  /* 0x00000007280972a4 */ /* 0x000fe4000f8e02ff */
[----:B------:R-:W-:Y:S02]  /*2520*/  USEL UR7, UR37, UR13, !UP2 ;  /* 0x0000000d25077287 */ /* 0x000fe4000d000000 */
[----:B------:R-:W-:Y:S02]  /*2530*/  UIMAD UR12, UR40, UR8, URZ ;  /* 0x00000008280c72a4 */ /* 0x000fe4000f8e02ff */
[----:B------:R-:W-:Y:S02]  /*2540*/  UISETP.GE.AND UP0, UPT, UR4, UR9, UPT ;  /* 0x000000090400728c */ /* 0x000fe4000bf06270 */
[----:B------:R-:W-:Y:S02]  /*2550*/  UIMAD.WIDE.U32 UR16, UR4, UR10, URZ ;  /* 0x0000000a041072a5 */ /* 0x000fe4000f8e00ff */
[----:B------:R-:W-:-:S02]  /*2560*/  UISETP.GE.OR UP0, UPT, UR7, UR12, UP0 ;  /* 0x0000000c0700728c */ /* 0x000fc40008706670 */
        /* <DEDUP_REMOVED lines=19> */
.L_x_41:
[----:B------:R-:W2:Y:S02]  /*26a0*/  LDCU UR4, c[0x0][0xb30] ;  /* 0x00016600ff0477ac */ /* 0x000ea40008000800 */
[----:B--2---:R-:W-:-:S09]  /*26b0*/  UISETP.NE.AND UP0, UPT, UR4, 0x1, UPT ;  /* 0x000000010400788c */ /* 0x004fd2000bf05270 */
[----:B------:R-:W-:Y:S05]  /*26c0*/  BRA.U UP0, `(.L_x_42) ;  /* 0x0000000100447547 */ /* 0x000fea000b800000 */
[----:B------:R-:W2:Y:S01]  /*26d0*/  LDCU.128 UR12, c[0x0][0xb10] ;  /* 0x00016200ff0c77ac */ /* 0x000ea20008000c00 */
[----:B------:R-:W3:Y:S01]  /*26e0*/  LDCU UR16, c[0x0][0xb0c] ;  /* 0x00016180ff1077ac */ /* 0x000ee20008000800 */
[----:B------:R-:W4:Y:S01]  /*26f0*/  LDCU UR17, c[0x0][0xb20] ;  /* 0x00016400ff1177ac */ /* 0x000f220008000800 */
[----:B--2---:R-:W-:Y:S02]  /*2700*/  UIMAD.WIDE.U32 UR10, UR37, UR12, URZ ;  /* 0x0000000c250a72a5 */ /* 0x004fe4000f8e00ff */
[----:B------:R-:W-:Y:S02]  /*2710*/  UIMAD.WIDE.U32 UR8, UR27, UR15, URZ ;  /* 0x0000000f1b0872a5 */ /* 0x000fe4000f8e00ff */
[----:B---3--:R-:W-:Y:S02]  /*2720*/  UISETP.NE.AND UP2, UPT, UR16, 0x1, UPT ;  /* 0x000000011000788c */ /* 0x008fe4000bf45270 */
[----:B------:R-:W-:Y:S01]  /*2730*/  UISETP.NE.AND UP0, UPT, UR14, 0x1, UPT ;  /* 0x000000010e00788c */ /* 0x000fe2000bf05270 */
[----:B------:R-:W-:-:S02]  /*2740*/  UMOV UR7, UR11 ;  /* 0x0000000b00077c82 */ /* 0x000fc40008000000 */
[----:B------:R-:W-:Y:S01]  /*2750*/  UMOV UR4, UR9 ;  /* 0x0000000900047c82 */ /* 0x000fe20008000000 */
[----:B------:R-:W-:Y:S02]  /*2760*/  USHF.R.U32.HI UR7, URZ, UR13, UR7 ;  /* 0x0000000dff077299 */ /* 0x000fe40008011607 */
[----:B----4-:R-:W-:Y:S02]  /*2770*/  USHF.R.U32.HI UR4, URZ, UR17, UR4 ;  /* 0x00000011ff047299 */ /* 0x010fe40008011604 */
[----:B------:R-:W-:Y:S02]  /*2780*/  USEL UR7, UR37, UR7, !UP2 ;  /* 0x0000000725077287 */ /* 0x000fe4000d000000 */
[----:B------:R-:W-:-:S04]  /*2790*/  USEL UR4, UR27, UR4, !UP0 ;  /* 0x000000041b047287 */ /* 0x000fc8000c000000 */
[----:B------:R-:W-:Y:S02]  /*27a0*/  UIADD3 UR8, UPT, UPT, UR7, -UR4, URZ ;  /* 0x8000000407087290 */ /* 0x000fe4000fffe0ff */
[----:B------:R-:W-:Y:S02]  /*27b0*/  UIADD3 UR4, UPT, UPT, -UR7, UR4, URZ ;  /* 0x0000000407047290 */ /* 0x000fe4000fffe1ff */
[----:B------:R-:W-:Y:S02]  /*27c0*/  UIMAD UR27, UR8, UR14, UR27 ;  /* 0x0000000e081b72a4 */ /* 0x000fe4000f8e021b */
[----:B------:R-:W-:-:S12]  /*27d0*/  UIMAD UR37, UR4, UR16, UR37 ;  /* 0x00000010042572a4 */ /* 0x000fd8000f8e0225 */
.L_x_42:
[----:B------:R-:W-:Y:S01]  /*27e0*/  VIADD R11, R11, 0x1 ;  /* 0x000000010b0b7836 */ /* 0x000fe20000000000 */
[----:B------:R-:W-:Y:S01]  /*27f0*/  PLOP3.LUT P1, PT, PT, PT, PT, 0x80, 0x8 ;  /* 0x000000000008781c */ /* 0x000fe20003f2f070 */
[----:B------:R-:W-:Y:S02]  /*2800*/  UIADD3 UR46, UPT, UPT, UR37, UR60, URZ ;  /* 0x0000003c252e7290 */ /* 0x000fe4000fffe0ff */
[----:B------:R-:W-:Y:S01]  /*2810*/  UIADD3 UR45, UPT, UPT, UR27, UR57, URZ ;  /* 0x000000391b2d7290 */ /* 0x000fe2000fffe0ff */
[----:B------:R-:W-:-:S04]  /*2820*/  ISETP.NE.AND P0, PT, R11, 0x2, PT ;  /* 0x000000020b00780c */ /* 0x000fc80003f05270 */
[----:B-1----:R-:W-:Y:S02]  /*2830*/  SEL R0, RZ, 0x1, P0 ;  /* 0x00000001ff007807 */ /* 0x002fe40000000000 */
[----:B------:R-:W-:Y:S02]  /*2840*/  SEL R11, R11, RZ, P0 ;  /* 0x000000ff0b0b7207 */ /* 0x000fe40000000000 */
[----:B------:R-:W-:Y:S01]  /*2850*/  LOP3.LUT R10, R10, R0, RZ, 0x3c, !PT ;  /* 0x000000000a0a7212 */ /* 0x000fe200078e3cff */
[----:B------:R-:W-:Y:S06]  /*2860*/  BRA.U UP1, `(.L_x_43) ;  /* 0xfffffff101447547 */ /* 0x000fec000b83ffff */
[----:B------:R-:W-:Y:S01]  /*2870*/  UIADD3 UR7, UPT, UPT, UR6, 0x40, URZ ;  /* 0x0000004006077890 */ /* 0x000fe2000fffe0ff */
[----:B------:R-:W-:-:S03]  /*2880*/  SHF.L.U32 R2, R12, 0x1f, RZ ;  /* 0x0000001f0c027819 */ /* 0x000fc600000006ff */
[----:B------:R-:W-:-:S09]  /*2890*/  ULEA UR4, UR5, UR7, 0x3 ;  /* 0x0000000705047291 */ /* 0x000fd2000f8e18ff */
[----:B------:R-:W1:Y:S02]  /*28a0*/  SYNCS.PHASECHK.TRANS64.TRYWAIT P0, [UR4], R2 ;  /* 0x00000002ff0075a7 */ /* 0x000e640008001104 */
[----:B-1----:R-:W-:Y:S05]  /*28b0*/  @!P0 BRA `(.L_x_44) ;  /* 0x0000004c00648947 */ /* 0x002fea0003800000 */
.L_x_112:
[----:B------:R-:W-:-:S04]  /*28c0*/  UIADD3 UR4, UPT, UPT, UR5, 0x1, URZ ;  /* 0x0000000105047890 */ /* 0x000fc8000fffe0ff */
[----:B------:R-:W-:-:S04]  /*28d0*/  UISETP.NE.AND UP0, UPT, UR4, 0x8, UPT ;  /* 0x000000080400788c */ /* 0x000fc8000bf05270 */
[----:B------:R-:W-:Y:S02]  /*28e0*/  USEL UR6, URZ, 0x1, UP0 ;  /* 0x00000001ff067887 */ /* 0x000fe40008000000 */
[----:B------:R-:W-:-:S04]  /*28f0*/  USEL UR4, UR4, URZ, UP0 ;  /* 0x000000ff04047287 */ /* 0x000fc80008000000 */
[----:B------:R-:W-:Y:S01]  /*2900*/  ULEA UR5, UR4, UR7, 0x3 ;  /* 0x0000000704057291 */ /* 0x000fe2000f8e18ff */
[----:B-1----:R-:W-:-:S04]  /*2910*/  LOP3.LUT R2, R12, UR6, RZ, 0x3c, !PT ;  /* 0x000000060c027c12 */ /* 0x002fc8000f8e3cff */
[----:B------:R-:W-:-:S04]  /*2920*/  SHF.L.U32 R3, R2, 0x1f, RZ ;  /* 0x0000001f02037819 */ /* 0x000fc800000006ff */
[----:B------:R-:W1:Y:S02]  /*2930*/  SYNCS.PHASECHK.TRANS64.TRYWAIT P0, [UR5], R3 ;  /* 0x00000003ff0075a7 */ /* 0x000e640008001105 */
[----:B-1----:R-:W-:Y:S05]  /*2940*/  @!P0 BRA `(.L_x_45) ;  /* 0x0000004c00588947 */ /* 0x002fea0003800000 */
.L_x_114:
[----:B------:R-:W-:-:S04]  /*2950*/  UIADD3 UR4, UPT, UPT, UR4, 0x1, URZ ;  /* 0x0000000104047890 */ /* 0x000fc8000fffe0ff */
[----:B------:R-:W-:-:S04]  /*2960*/  UISETP.NE.AND UP0, UPT, UR4, 0x8, UPT ;  /* 0x000000080400788c */ /* 0x000fc8000bf05270 */
[----:B------:R-:W-:Y:S02]  /*2970*/  USEL UR6, URZ, 0x1, UP0 ;  /* 0x00000001ff067887 */ /* 0x000fe40008000000 */
[----:B------:R-:W-:-:S04]  /*2980*/  USEL UR4, UR4, URZ, UP0 ;  /* 0x000000ff04047287 */ /* 0x000fc80008000000 */
[----:B------:R-:W-:Y:S01]  /*2990*/  ULEA UR5, UR4, UR7, 0x3 ;  /* 0x0000000704057291 */ /* 0x000fe2000f8e18ff */
[----:B------:R-:W-:-:S04]  /*29a0*/  LOP3.LUT R2, R2, UR6, RZ, 0x3c, !PT ;  /* 0x0000000602027c12 */ /* 0x000fc8000f8e3cff */
[----:B-1----:R-:W-:-:S04]  /*29b0*/  SHF.L.U32 R3, R2, 0x1f, RZ ;  /* 0x0000001f02037819 */ /* 0x002fc800000006ff */
[----:B------:R-:W1:Y:S02]  /*29c0*/  SYNCS.PHASECHK.TRANS64.TRYWAIT P0, [UR5], R3 ;  /* 0x00000003ff0075a7 */ /* 0x000e640008001105 */
[----:B-1----:R-:W-:Y:S05]  /*29d0*/  @!P0 BRA `(.L_x_46) ;  /* 0x0000004c004c8947 */ /* 0x002fea0003800000 */
.L_x_116:
        /* <DEDUP_REMOVED lines=9> */
.L_x_118:
        /* <DEDUP_REMOVED lines=9> */
.L_x_120:
        /* <DEDUP_REMOVED lines=9> */
.L_x_122:
        /* <DEDUP_REMOVED lines=9> */
.L_x_124:
[----:B------:R-:W-:-:S04]  /*2c20*/  UIADD3 UR4, UPT, UPT, UR4, 0x1, URZ ;  /* 0x0000000104047890 */ /* 0x000fc8000fffe0ff */
[----:B------:R-:W-:-:S04]  /*2c30*/  UISETP.NE.AND UP0, UPT, UR4, 0x8, UPT ;  /* 0x000000080400788c */ /* 0x000fc8000bf05270 */
[----:B------:R-:W-:Y:S02]  /*2c40*/  USEL UR5, URZ, 0x1, UP0 ;  /* 0x00000001ff057887 */ /* 0x000fe40008000000 */
[----:B------:R-:W-:-:S04]  /*2c50*/  USEL UR4, UR4, URZ, UP0 ;  /* 0x000000ff04047287 */ /* 0x000fc80008000000 */
[----:B------:R-:W-:Y:S01]  /*2c60*/  ULEA UR4, UR4, UR7, 0x3 ;  /* 0x0000000704047291 */ /* 0x000fe2000f8e18ff */
[----:B------:R-:W-:-:S04]  /*2c70*/  LOP3.LUT R2, R2, UR5, RZ, 0x3c, !PT ;  /* 0x0000000502027c12 */ /* 0x000fc8000f8e3cff */
[----:B------:R-:W-:Y:S01]  /*2c80*/  SHF.L.U32 R2, R2, 0x1f, RZ ;  /* 0x0000001f02027819 */ /* 0x000fe200000006ff */
[----:B-1----:R-:W-:-:S07]  /*2c90*/  IMAD.U32 R0, RZ, RZ, UR4 ;  /* 0x00000004ff007e24 */ /* 0x002fce000f8e00ff */
.L_x_51:
[----:B-1----:R1:W2:Y:S02]  /*2ca0*/  SYNCS.PHASECHK.TRANS64.TRYWAIT P0, [R0+URZ], R2 ;  /* 0x00000002000075a7 */ /* 0x0022a400080011ff */
[----:B--2---:R-:W-:Y:S05]  /*2cb0*/  @!P0 NANOSLEEP.SYNCS 0x989680 ;  /* 0x009896800000895d */ /* 0x004fea0003900000 */
[----:B------:R-:W2:Y:S02]  /*2cc0*/  @!P0 SYNCS.PHASECHK.TRANS64 P0, [R0+URZ], R2 ;  /* 0x00000002000085a7 */ /* 0x000ea400080010ff */
[----:B--2---:R-:W-:Y:S05]  /*2cd0*/  @P0 EXIT ;  /* 0x000000000000094d */ /* 0x004fea0003800000 */
[----:B------:R-:W-:Y:S05]  /*2ce0*/  BRA `(.L_x_51) ;  /* 0xfffffffc00ec7947 */ /* 0x000fea000383ffff */
.L_x_23:
[----:B------:R-:W-:-:S04]  /*2cf0*/  UISETP.NE.AND UP0, UPT, UR48, URZ, UPT ;  /* 0x000000ff3000728c */ /* 0x000fc8000bf05270 */
[----:B------:R-:W-:-:S09]  /*2d00*/  UISETP.NE.OR UP0, UPT, UR22, 0x1, UP0 ;  /* 0x000000011600788c */ /* 0x000fd20008705670 */
[----:B------:R-:W-:Y:S05]  /*2d10*/  BRA.U UP0, `(.L_x_52) ;  /* 0x0000000500487547 */ /* 0x000fea000b800000 */
[----:B------:R-:W-:Y:S01]  /*2d20*/  ISETP.GE.U32.AND P2, PT, R0, 0x8, PT ;  /* 0x000000080000780c */ /* 0x000fe20003f46070 */
[----:B------:R-:W-:Y:S01]  /*2d30*/  IMAD.MOV.U32 R12, RZ, RZ, 0x1 ;  /* 0x00000001ff0c7424 */ /* 0x000fe200078e00ff */
[----:B------:R-:W-:Y:S02]  /*2d40*/  CS2R R10, SRZ ;  /* 0x00000000000a7805 */ /* 0x000fe4000001ff00 */
[----:B------:R-:W-:Y:S01]  /*2d50*/  CS2R R8, SRZ ;  /* 0x0000000000087805 */ /* 0x000fe2000001ff00 */
[----:B------:R-:W-:Y:S01]  /*2d60*/  UMOV UR6, 0x400 ;  /* 0x0000040000067882 */ /* 0x000fe20000000000 */
[----:B------:R-:W-:Y:S01]  /*2d70*/  UMOV UR5, URZ ;  /* 0x000000ff00057c82 */ /* 0x000fe20008000000 */
[----:B------:R-:W-:-:S12]  /*2d80*/  ULEA UR6, UR48, UR6, 0x18 ;  /* 0x0000000630067291 */ /* 0x000fd8000f8ec0ff */
.L_x_56:
[----:B------:R-:W-:Y:S02]  /*2d90*/  LEA R2, R8, UR6, 0x3 ;  /* 0x0000000608027c11 */ /* 0x000fe4000f8e18ff */
[----:B------:R-:W-:-:S03]  /*2da0*/  SHF.L.U32 R4, R9, 0x1f, RZ ;  /* 0x0000001f09047819 */ /* 0x000fc600000006ff */
[----:B------:R-:W-:Y:S01]  /*2db0*/  VIADD R5, R2, 0x110 ;  /* 0x0000011002057836 */ /* 0x000fe20000000000 */
[----:B------:R-:W1:Y:S02]  /*2dc0*/  SYNCS.PHASECHK.TRANS64.TRYWAIT P0, [R2+URZ+0x100], R4 ;  /* 0x00010004020075a7 */ /* 0x000e6400080011ff */
[----:B-1----:R-:W-:Y:S05]  /*2dd0*/  @!P0 BRA `(.L_x_53) ;  /* 0x0000004800c48947 */ /* 0x002fea0003800000 */
.L_x_125:
[----:B------:R-:W-:Y:S01]  /*2de0*/  ULEA UR4, UR5, UR6, 0x3 ;  /* 0x0000000605047291 */ /* 0x000fe2000f8e18ff */
[----:B-1----:R-:W-:Y:S01]  /*2df0*/  PRMT R2, RZ, 0x654, R5 ;  /* 0x00000654ff027816 */ /* 0x002fe20000000005 */
[----:B------:R-:W-:Y:S01]  /*2e00*/  @!P2 IMAD.MOV.U32 R4, RZ, RZ, 0x10 ;  /* 0x00000010ff04a424 */ /* 0x000fe200078e00ff */
[----:B------:R-:W-:Y:S01]  /*2e10*/  SHF.L.U32 R5, R12, 0x1f, RZ ;  /* 0x0000001f0c057819 */ /* 0x000fe200000006ff */
[----:B------:R-:W-:Y:S01]  /*2e20*/  UIADD3 UR7, UPT, UPT, UR4, 0xa0, URZ ;  /* 0x000000a004077890 */ /* 0x000fe2000fffe0ff */
[----:B------:R1:W-:Y:S05]  /*2e30*/  SYNCS.ARRIVE.TRANS64.RED.A1T0 RZ, [R2+URZ], RZ ;  /* 0x000000ff02ff79a7 */ /* 0x0003ea00081004ff */
[----:B------:R-:W-:Y:S01]  /*2e40*/  IMAD.U32 R6, RZ, RZ, UR7 ;  /* 0x00000007ff067e24 */ /* 0x000fe2000f8e00ff */
[----:B------:R-:W2:Y:S04]  /*2e50*/  SYNCS.PHASECHK.TRANS64.TRYWAIT P0, [UR4+0xb0], R5 ;  /* 0x0000b005ff0075a7 */ /* 0x000ea80008001104 */
[----:B------:R-:W-:Y:S01]  /*2e60*/  PRMT R6, R0, 0x654, R6 ;  /* 0x0000065400067816 */ /* 0x000fe20000000006 */
[----:B-12---:R-:W-:Y:S06]  /*2e70*/  @!P0 BRA `(.L_x_54) ;  /* 0x0000004800b08947 */ /* 0x006fec0003800000 */
.L_x_127:
[----:B------:R-:W-:Y:S01]  /*2e80*/  ULEA UR8, UR5, UR6, 0x4 ;  /* 0x0000000605087291 */ /* 0x000fe2000f8e20ff */
[----:B------:R-:W-:Y:S01]  /*2e90*/  SEL R3, R6, R3, !P2 ;  /* 0x0000000306037207 */ /* 0x000fe20005000000 */
[----:B------:R-:W-:Y:S01]  /*2ea0*/  UIADD3 UR9, UPT, UPT, UR4, 0xa0, URZ ;  /* 0x000000a004097890 */ /* 0x000fe2000fffe0ff */
[----:B-1----:R-:W-:Y:S01]  /*2eb0*/  LEA R2, R11, UR6, 0x3 ;  /* 0x000000060b027c11 */ /* 0x002fe2000f8e18ff */
[----:B------:R-:W-:Y:S01]  /*2ec0*/  UIADD3 UR8, UPT, UPT, UR8, 0x130, URZ ;  /* 0x0000013008087890 */ /* 0x000fe2000fffe0ff */
[----:B------:R1:W-:Y:S01]  /*2ed0*/  @!P2 SYNCS.ARRIVE.TRANS64.RED RZ, [R3+URZ], R4 ;  /* 0x0000000403ffa9a7 */ /* 0x0003e200080004ff */
[----:B------:R-:W-:Y:S01]  /*2ee0*/  UIADD3 UR4, UPT, UPT, UR5, 0x1, URZ ;  /* 0x0000000105047890 */ /* 0x000fe2000fffe0ff */
[----:B------:R-:W-:-:S03]  /*2ef0*/  VIADD R8, R8, 0x1 ;  /* 0x0000000108087836 */ /* 0x000fc60000000000 */
[----:B------:R-:W-:Y:S02]  /*2f00*/  UISETP.NE.AND UP0, UPT, UR4, 0x2, UPT ;  /* 0x000000020400788c */ /* 0x000fe4000bf05270 */
[----:B------:R-:W-:Y:S01]  /*2f10*/  ISETP.NE.AND P0, PT, R8, 0x2, PT ;  /* 0x000000020800780c */ /* 0x000fe20003f05270 */
[----:B------:R-:W-:Y:S06]  /*2f20*/  UGETNEXTWORKID.BROADCAST [UR8], [UR9] ;  /* 0x00000000080073ca */ /* 0x000fec0008000100 */
[----:B------:R-:W-:Y:S02]  /*2f30*/  USEL UR7, URZ, 0x1, UP0 ;  /* 0x00000001ff077887 */ /* 0x000fe40008000000 */
[----:B------:R-:W-:-:S04]  /*2f40*/  USEL UR5, UR4, URZ, UP0 ;  /* 0x000000ff04057287 */ /* 0x000fc80008000000 */
[----:B------:R-:W-:Y:S02]  /*2f50*/  LOP3.LUT R12, R12, UR7, RZ, 0x3c, !PT ;  /* 0x000000070c0c7c12 */ /* 0x000fe4000f8e3cff */
[----:B-1----:R-:W-:-:S04]  /*2f60*/  SHF.L.U32 R4, R10, 0x1f, RZ ;  /* 0x0000001f0a047819 */ /* 0x002fc800000006ff */
[----:B------:R-:W1:Y:S02]  /*2f70*/  SYNCS.PHASECHK.TRANS64.TRYWAIT P1, [R2+URZ+0xa0], R4 ;  /* 0x0000a004020075a7 */ /* 0x000e6400080211ff */
[----:B-1----:R-:W-:Y:S05]  /*2f80*/  @!P1 BRA `(.L_x_55) ;  /* 0x0000004800849947 */ /* 0x002fea0003800000 */
.L_x_128:
[C---:B-1----:R-:W-:Y:S01]  /*2f90*/  LEA R4, R11.reuse, UR6, 0x4 ;  /* 0x000000060b047c11 */ /* 0x042fe2000f8e20ff */
[----:B------:R-:W-:Y:S01]  /*2fa0*/  VIADD R2, R2, 0xb0 ;  /* 0x000000b002027836 */ /* 0x000fe20000000000 */
[----:B------:R-:W-:Y:S01]  /*2fb0*/  SEL R8, R8, RZ, P0 ;  /* 0x000000ff08087207 */ /* 0x000fe20000000000 */
[----:B------:R-:W-:-:S03]  /*2fc0*/  VIADD R11, R11, 0x1 ;  /* 0x000000010b0b7836 */ /* 0x000fc60000000000 */
[----:B------:R-:W1:Y:S01]  /*2fd0*/  LDS.128 R4, [R4+0x130] ;  /* 0x0001300004047984 */ /* 0x000e620000000c00 */
[----:B------:R-:W-:Y:S02]  /*2fe0*/  PRMT R2, RZ, 0x654, R2 ;  /* 0x00000654ff027816 */ /* 0x000fe40000000002 */
[C---:B------:R-:W-:Y:S01]  /*2ff0*/  ISETP.NE.AND P1, PT, R11.reuse, 0x2, PT ;  /* 0x000000020b00780c */ /* 0x040fe20003f25270 */
[----:B------:R-:W-:Y:S01]  /*3000*/  @!PT LDS RZ, [RZ] ;  /* 0x00000000fffff984 */ /* 0x000fe20000000800 */
[----:B------:R-:W-:Y:S01]  /*3010*/  @!PT LDS RZ, [RZ] ;  /* 0x00000000fffff984 */ /* 0x000fe20000000800 */
[----:B------:R-:W-:Y:S01]  /*3020*/  @!PT LDS RZ, [RZ] ;  /* 0x00000000fffff984 */ /* 0x000fe20000000800 */
[----:B------:R-:W-:Y:S01]  /*3030*/  @!PT LDS RZ, [RZ] ;  /* 0x00000000fffff984 */ /* 0x000fe20000000800 */
[----:B------:R2:W-:Y:S06]  /*3040*/  MEMBAR.ALL.CTA ;  /* 0x0000000000007992 */ /* 0x0005ec0000008000 */
[----:B--2---:R-:W2:Y:S01]  /*3050*/  FENCE.VIEW.ASYNC.S ;  /* 0x00000000000073c6 */ /* 0x004ea20000000000 */
[----:B------:R-:W-:Y:S01]  /*3060*/  SEL R11, R11, RZ, P1 ;  /* 0x000000ff0b0b7207 */ /* 0x000fe20000800000 */
[----:B--2---:R2:W-:Y:S01]  /*3070*/  SYNCS.ARRIVE.TRANS64.RED.A1T0 RZ, [R2+URZ], RZ ;  /* 0x000000ff02ff79a7 */ /* 0x0045e200081004ff */
[----:B-1----:R-:W-:-:S02]  /*3080*/  LOP3.LUT P3, RZ, R6, 0x1, RZ, 0xc0, !PT ;  /* 0x0000000106ff7812 */ /* 0x002fc4000786c0ff */
[----:B------:R-:W-:-:S04]  /*3090*/  SEL R4, RZ, 0x1, P1 ;  /* 0x00000001ff047807 */ /* 0x000fc80000800000 */
[----:B------:R-:W-:Y:S02]  /*30a0*/  LOP3.LUT R10, R10, R4, RZ, 0x3c, !PT ;  /* 0x000000040a0a7212 */ /* 0x000fe400078e3cff */
[----:B--2---:R-:W-:-:S04]  /*30b0*/  SEL R2, RZ, 0x1, P0 ;  /* 0x00000001ff027807 */ /* 0x004fc80000000000 */
[----:B------:R-:W-:Y:S01]  /*30c0*/  LOP3.LUT R9, R9, R2, RZ, 0x3c, !PT ;  /* 0x0000000209097212 */ /* 0x000fe200078e3cff */
[----:B------:R-:W-:Y:S06]  /*30d0*/  @P3 BRA `(.L_x_56) ;  /* 0xfffffffc002c3947 */ /* 0x000fec000383ffff */
[----:B------:R-:W-:Y:S01]  /*30e0*/  ULEA UR4, UR5, UR6, 0x3 ;  /* 0x0000000605047291 */ /* 0x000fe2000f8e18ff */
[----:B------:R-:W-:-:S08]  /*30f0*/  SHF.L.U32 R2, R12, 0x1f, RZ ;  /* 0x0000001f0c027819 */ /* 0x000fd000000006ff */
[----:B------:R-:W1:Y:S02]  /*3100*/  SYNCS.PHASECHK.TRANS64 P0, [UR4+0xb0], R2 ;  /* 0x0000b002ff0075a7 */ /* 0x000e640008001004 */
[----:B-1----:R-:W-:Y:S05]  /*3110*/  @P0 BRA `(.L_x_57) ;  /* 0x0000000000080947 */ /* 0x002fea0003800000 */
[----:B------:R-:W1:Y:S02]  /*3120*/  SYNCS.PHASECHK.TRANS64.TRYWAIT P0, [UR4+0xb0], R2 ;  /* 0x0000b002ff0075a7 */ /* 0x000e640008001104 */
[----:B-1----:R-:W-:Y:S05]  /*3130*/  @!P0 BRA `(.L_x_58) ;  /* 0x00000048002c8947 */ /* 0x002fea0003800000 */
.L_x_57:
[----:B------:R-:W-:-:S04]  /*3140*/  UIADD3 UR7, UPT, UPT, UR5, 0x1, URZ ;  /* 0x0000000105077890 */ /* 0x000fc8000fffe0ff */
[----:B------:R-:W-:-:S04]  /*3150*/  UISETP.NE.AND UP0, UPT, UR7, 0x2, UPT ;  /* 0x000000020700788c */ /* 0x000fc8000bf05270 */
[----:B------:R-:W-:Y:S02]  /*3160*/  USEL UR8, URZ, 0x1, UP0 ;  /* 0x00000001ff087887 */ /* 0x000fe40008000000 */
[----:B------:R-:W-:-:S04]  /*3170*/  USEL UR7, UR7, URZ, UP0 ;  /* 0x000000ff07077287 */ /* 0x000fc80008000000 */
[----:B------:R-:W-:Y:S01]  /*3180*/  ULEA UR7, UR7, UR6, 0x3 ;  /* 0x0000000607077291 */ /* 0x000fe2000f8e18ff */
[----:B-1----:R-:W-:-:S04]  /*3190*/  LOP3.LUT R2, R12, UR8, RZ, 0x3c, !PT ;  /* 0x000000080c027c12 */ /* 0x002fc8000f8e3cff */
[----:B------:R-:W-:-:S04]  /*31a0*/  SHF.L.U32 R0, R2, 0x1f, RZ ;  /* 0x0000001f02007819 */ /* 0x000fc800000006ff */
[----:B------:R-:W1:Y:S02]  /*31b0*/  SYNCS.PHASECHK.TRANS64 P0, [UR7+0xb0], R0 ;  /* 0x0000b000ff0075a7 */ /* 0x000e640008001007 */
[----:B-1----:R-:W-:Y:S05]  /*31c0*/  @P0 EXIT ;  /* 0x000000000000094d */ /* 0x002fea0003800000 */
[----:B------:R-:W-:Y:S02]  /*31d0*/  SHF.L.U32 R2, R2, 0x1f, RZ ;  /* 0x0000001f02027819 */ /* 0x000fe400000006ff */
[----:B------:R-:W-:-:S07]  /*31e0*/  MOV R0, UR7 ;  /* 0x0000000700007c02 */ /* 0x000fce0008000f00 */
.L_x_59:
[----:B-1----:R1:W2:Y:S02]  /*31f0*/  SYNCS.PHASECHK.TRANS64.TRYWAIT P0, [R0+URZ+0xb0], R2 ;  /* 0x0000b002000075a7 */ /* 0x0022a400080011ff */
[----:B--2---:R-:W-:Y:S05]  /*3200*/  @!P0 NANOSLEEP.SYNCS 0x989680 ;  /* 0x009896800000895d */ /* 0x004fea0003900000 */
[----:B------:R-:W2:Y:S02]  /*3210*/  @!P0 SYNCS.PHASECHK.TRANS64 P0, [R0+URZ+0xb0], R2 ;  /* 0x0000b002000085a7 */ /* 0x000ea400080010ff */
[----:B--2---:R-:W-:Y:S05]  /*3220*/  @P0 EXIT ;  /* 0x000000000000094d */ /* 0x004fea0003800000 */
[----:B------:R-:W-:Y:S05]  /*3230*/  BRA `(.L_x_59) ;  /* 0xfffffffc00ec7947 */ /* 0x000fea000383ffff */
.L_x_52:
[----:B------:R-:W-:Y:S05]  /*3240*/  BRA.U UP4, `(.L_x_60) ;  /* 0x0000000d04bc7547 */ /* 0x000fea000b800000 */
[----:B------:R-:W-:Y:S01]  /*3250*/  UMOV UR4, 0x40 ;  /* 0x0000004000047882 */ /* 0x000fe20000000000 */
[----:B------:R-:W-:Y:S01]  /*3260*/  NOP ;  /* 0x0000000000007918 */ /* 0x000fe20000000000 */
[----:B------:R-:W-:Y:S01]  /*3270*/  ULEA UR5, UR48, UR4, 0x18 ;  /* 0x0000000430057291 */ /* 0x000fe2000f8ec0ff */
[----:B------:R-:W-:Y:S02]  /*3280*/  UMOV UR6, 0x400 ;  /* 0x0000040000067882 */ /* 0x000fe40000000000 */
[----:B------:R-:W-:-:S06]  /*3290*/  ULEA UR6, UR48, UR6, 0x18 ;  /* 0x0000000630067291 */ /* 0x000fcc000f8ec0ff */
[----:B------:R-:W1:Y:S02]  /*32a0*/  LDS.U8 R0, [UR5+0x1c] ;  /* 0x00001c05ff007984 */ /* 0x000e640008000000 */
[----:B-1----:R-:W-:-:S13]  /*32b0*/  ISETP.NE.AND P0, PT, R0, RZ, PT ;  /* 0x000000ff0000720c */ /* 0x002fda0003f05270 */
[----:B------:R-:W-:Y:S05]  /*32c0*/  @P0 BRA `(.L_x_61) ;  /* 0x0000000000580947 */ /* 0x000fea0003800000 */
[----:B------:R-:W-:-:S13]  /*32d0*/  ELECT P0, URZ, PT ;  /* 0x0000000000ff782f */ /* 0x000fda0003800000 */
[----:B------:R-:W-:Y:S05]  /*32e0*/  @!P0 BRA `(.L_x_62) ;  /* 0x0000000000608947 */ /* 0x000fea0003800000 */
[----:B------:R-:W-:Y:S01]  /*32f0*/  UMOV UR4, 0x10 ;  /* 0x0000001000047882 */ /* 0x000fe20000000000 */
[----:B------:R-:W-:Y:S01]  /*3300*/  HFMA2 R0, -RZ, RZ, 0, 5.9604644775390625e-08 ;  /* 0x00000001ff007431 */ /* 0x000fe200000001ff */
[----:B------:R-:W-:-:S03]  /*3310*/  MOV R3, 0xffff ;  /* 0x0000ffff00037802 */ /* 0x000fc60000000f00 */
[----:B------:R-:W-:Y:S04]  /*3320*/  DEPBAR.LE SB1, 0x36 ;  /* 0x00009d800000791a */ /* 0x000fe80000000000 */
[----:B------:R-:W1:Y:S02]  /*3330*/  UTCATOMSWS.FIND_AND_SET.ALIGN UP0, UR4, UR4 ;  /* 0x00000004000475e3 */ /* 0x000e640008000800 */
[----:B-1----:R-:W-:Y:S01]  /*3340*/  MOV R4, UR4 ;  /* 0x0000000400047c02 */ /* 0x002fe20008000f00 */
[----:B------:R-:W-:Y:S06]  /*3350*/  BRA.U UP0, `(.L_x_63) ;  /* 0x0000000100187547 */ /* 0x000fec000b800000 */
.L_x_64:
[----:B------:R-:W-:Y:S05]  /*3360*/  NANOSLEEP 0x64 ;  /* 0x000000640000795d */ /* 0x000fea0003800000 */
[----:B------:R-:W-:-:S05]  /*3370*/  UMOV UR4, 0x10 ;  /* 0x0000001000047882 */ /* 0x000fca0000000000 */
[----:B------:R-:W-:Y:S04]  /*3380*/  DEPBAR.LE SB1, 0x36 ;  /* 0x00009d800000791a */ /* 0x000fe80000000000 */
[----:B------:R-:W1:Y:S02]  /*3390*/  UTCATOMSWS.FIND_AND_SET.ALIGN UP0, UR4, UR4 ;  /* 0x00000004000475e3 */ /* 0x000e640008000800 */
[----:B-1----:R-:W-:Y:S01]  /*33a0*/  MOV R4, UR4 ;  /* 0x0000000400047c02 */ /* 0x002fe20008000f00 */
[----:B------:R-:W-:Y:S05]  /*33b0*/  BRA.U !UP0, `(.L_x_64) ;  /* 0xfffffffd08e87547 */ /* 0x000fea000b83ffff */
.L_x_63:
[-C--:B------:R-:W-:Y:S02]  /*33c0*/  SHF.L.U32 R3, R3, R4.reuse, RZ ;  /* 0x0000000403037219 */ /* 0x080fe400000006ff */
[----:B------:R-:W-:Y:S01]  /*33d0*/  SHF.L.U32 R0, R0, R4, RZ ;  /* 0x0000000400007219 */ /* 0x000fe200000006ff */
[----:B------:R-:W-:Y:S02]  /*33e0*/  IMAD.SHL.U32 R4, R4, 0x20, RZ ;  /* 0x0000002004047824 */ /* 0x000fe400078e00ff */
[----:B------:R1:W-:Y:S04]  /*33f0*/  ATOMS.OR RZ, [UR5+0x14], R3 ;  /* 0x00001403ffff798c */ /* 0x0003e8000b000005 */
[----:B------:R1:W-:Y:S04]  /*3400*/  ATOMS.OR RZ, [UR5+0x18], R0 ;  /* 0x00001800ffff798c */ /* 0x0003e8000b000005 */
[----:B------:R1:W-:Y:S01]  /*3410*/  STS [UR6+0x150], R4 ;  /* 0x00015004ff007988 */ /* 0x0003e20008000806 */
[----:B------:R-:W-:Y:S05]  /*3420*/  BRA `(.L_x_62) ;  /* 0x0000000000107947 */ /* 0x000fea0003800000 */
.L_x_61:
[----:B------:R-:W-:Y:S02]  /*3430*/  MOV R0, 0xffffffff ;  /* 0xffffffff00007802 */ /* 0x000fe40000000f00 */
[----:B------:R-:W-:-:S03]  /*3440*/  MOV R4, 0x3470 ;  /* 0x0000347000047802 */ /* 0x000fc60000000f00 */
[----:B------:R1:W-:Y:S04]  /*3450*/  STS [UR6+0x150], R0 ;  /* 0x00015000ff007988 */ /* 0x0003e80008000806 */
[----:B-1---5:R-:W-:Y:S05]  /*3460*/  CALL.REL.NOINC `($__internal_1_$__cuda_sm10x_tcgen05_guardrail_trap_phase_invalid_during_alloc) ;  /* 0x0000004800ac7944 */ /* 0x022fea0003c00000 */
.L_x_62:
[----:B------:R-:W-:Y:S05]  /*3470*/  WARPSYNC.ALL ;  /* 0x0000000000007948 */ /* 0x000fea0003800000 */
[----:B------:R-:W2:Y:S01]  /*3480*/  S2UR UR4, SR_CgaCtaId ;  /* 0x00000000000479c3 */ /* 0x000ea20000008800 */
[----:B------:R-:W-:Y:S01]  /*3490*/  UMOV UR26, 0x400 ;  /* 0x00000400001a7882 */ /* 0x000fe20000000000 */
[----:B------:R-:W-:-:S06]  /*34a0*/  NOP ;  /* 0x0000000000007918 */ /* 0x000fcc0000000000 */
[----:B------:R-:W-:Y:S06]  /*34b0*/  BAR.ARV 0x6, 0xa0 ;  /* 0x0182800000007b1d */ /* 0x000fec0000002000 */
[----:B------:R-:W3:Y:S01]  /*34c0*/  LDCU UR5, c[0x0][0x38c] ;  /* 0x00007180ff0577ac */ /* 0x000ee20008000800 */
[----:B------:R-:W-:Y:S01]  /*34d0*/  LOP3.LUT R2, R2, 0xffff, RZ, 0xc0, !PT ;  /* 0x0000ffff02027812 */ /* 0x000fe200078ec0ff */
[----:B------:R-:W-:Y:S01]  /*34e0*/  IMAD.MOV.U32 R11, RZ, RZ, 0x1 ;  /* 0x00000001ff0b7424 */ /* 0x000fe200078e00ff */
[----:B------:R-:W-:Y:S01]  /*34f0*/  CS2R R8, SRZ ;  /* 0x0000000000087805 */ /* 0x000fe2000001ff00 */
[----:B------:R-:W4:Y:S01]  /*3500*/  LDCU UR7, c[0x0][0x38c] ;  /* 0x00007180ff0777ac */ /* 0x000f220008000800 */
[----:B------:R-:W-:Y:S01]  /*3510*/  R2UR UR27, R2 ;  /* 0x00000000021b72ca */ /* 0x000fe200000e0000 */
[----:B------:R-:W-:Y:S01]  /*3520*/  IMAD.MOV.U32 R10, RZ, RZ, RZ ;  /* 0x000000ffff0a7224 */ /* 0x000fe200078e00ff */
[----:B------:R-:W-:Y:S01]  /*3530*/  UMOV UR31, URZ ;  /* 0x000000ff001f7c82 */ /* 0x000fe20008000000 */
[----:B------:R-:W-:Y:S01]  /*3540*/  UMOV UR22, URZ ;  /* 0x000000ff00167c82 */ /* 0x000fe20008000000 */
[----:B--2---:R-:W-:Y:S01]  /*3550*/  ULEA UR26, UR4, UR26, 0x18 ;  /* 0x0000001a041a7291 */ /* 0x004fe2000f8ec0ff */
[----:B------:R-:W-:Y:S01]  /*3560*/  UMOV UR38, 0x0 ;  /* 0x0000000000267882 */ /* 0x000fe20000000000 */
[----:B------:R-:W-:-:S02]  /*3570*/  UMOV UR39, 0x81004a0 ;  /* 0x081004a000277882 */ /* 0x000fc40000000000 */
[----:B------:R-:W-:Y:S02]  /*3580*/  UIADD3 UR4, UPT, UPT, UR26, 0x4400, URZ ;  /* 0x000044001a047890 */ /* 0x000fe4000fffe0ff */
[----:B------:R-:W-:Y:S02]  /*3590*/  UIADD3 UR6, UPT, UPT, UR26, 0x24400, URZ ;  /* 0x000244001a067890 */ /* 0x000fe4000fffe0ff */
[----:B---3--:R-:W-:Y:S01]  /*35a0*/  UIADD3 UR5, UPT, UPT, UR5, 0x7f, URZ ;  /* 0x0000007f05057890 */ /* 0x008fe2000fffe0ff */
[----:B-1----:R-:W1:Y:S01]  /*35b0*/  LDS R0, [UR26+0x150] ;  /* 0x0001501aff007984 */ /* 0x002e620008000800 */
[----:B------:R-:W-:Y:S01]  /*35c0*/  UMOV UR36, 0x0 ;  /* 0x0000000000247882 */ /* 0x000fe20000000000 */
[----:B------:R-:W-:Y:S01]  /*35d0*/  UMOV UR37, 0x81004a0 ;  /* 0x081004a000257882 */ /* 0x000fe20000000000 */
[----:B------:R-:W-:Y:S02]  /*35e0*/  USHF.R.S32.HI UR40, URZ, 0x1f, UR5 ;  /* 0x0000001fff287899 */ /* 0x000fe40008011405 */
[----:B----4-:R-:W-:-:S02]  /*35f0*/  UISETP.GE.AND UP4, UPT, UR7, 0x1, UPT ;  /* 0x000000010700788c */ /* 0x010fc4000bf86270 */
[----:B------:R-:W-:Y:S02]  /*3600*/  ULEA.HI UR40, UR40, UR5, URZ, 0x7 ;  /* 0x0000000528287291 */ /* 0x000fe4000f8f38ff */
[----:B------:R-:W-:Y:S02]  /*3610*/  USHF.R.U32.HI UR5, URZ, 0x4, UR4 ;  /* 0x00000004ff057899 */ /* 0x000fe40008011604 */
[----:B------:R-:W-:Y:S02]  /*3620*/  USHF.R.S32.HI UR40, URZ, 0x7, UR40 ;  /* 0x00000007ff287899 */ /* 0x000fe40008011428 */
[----:B------:R-:W-:Y:S02]  /*3630*/  USHF.R.U32.HI UR4, URZ, 0x4, UR6 ;  /* 0x00000004ff047899 */ /* 0x000fe40008011606 */
[----:B------:R-:W-:Y:S02]  /*3640*/  UISETP.LT.AND UP0, UPT, UR40, 0x1, UPT ;  /* 0x000000012800788c */ /* 0x000fe4000bf01270 */
[----:B------:R-:W-:-:S02]  /*3650*/  ULOP3.LUT UR5, UR5, 0x3fff, URZ, 0xc0, !UPT ;  /* 0x00003fff05057892 */ /* 0x000fc4000f8ec0ff */
[----:B------:R-:W-:Y:S02]  /*3660*/  ULOP3.LUT UR4, UR4, 0x3fff, URZ, 0xc0, !UPT ;  /* 0x00003fff04047892 */ /* 0x000fe4000f8ec0ff */
[----:B------:R-:W-:Y:S02]  /*3670*/  USEL UR41, UR40, 0x1, !UP0 ;  /* 0x0000000128297887 */ /* 0x000fe4000c000000 */
[----:B------:R-:W-:Y:S02]  /*3680*/  ULOP3.LUT UR28, UR5, 0x10000, URZ, 0xfc, !UPT ;  /* 0x00010000051c7892 */ /* 0x000fe4000f8efcff */
[----:B------:R-:W-:Y:S02]  /*3690*/  ULOP3.LUT UR29, UR4, 0x10000, URZ, 0xfc, !UPT ;  /* 0x00010000041d7892 */ /* 0x000fe4000f8efcff */
[----:B------:R-:W-:Y:S01]  /*36a0*/  UIADD3 UR41, UPT, UPT, -UR41, URZ, URZ ;  /* 0x000000ff29297290 */ /* 0x000fe2000fffe1ff */
[----:B------:R-:W-:Y:S01]  /*36b0*/  UMOV UR34, 0x0 ;  /* 0x0000000000227882 */ /* 0x000fe20000000000 */
[----:B------:R-:W-:Y:S01]  /*36c0*/  UMOV UR35, 0x81004a0 ;  /* 0x081004a000237882 */ /* 0x000fe20000000000 */
[----:B------:R-:W-:Y:S01]  /*36d0*/  UMOV UR32, 0x0 ;  /* 0x0000000000207882 */ /* 0x000fe20000000000 */
[----:B------:R-:W-:Y:S01]  /*36e0*/  UMOV UR33, 0x81004a0 ;  /* 0x081004a000217882 */ /* 0x000fe20000000000 */
[----:B-1----:R-:W-:-:S15]  /*36f0*/  R2UR UR42, R0 ;  /* 0x00000000002a72ca */ /* 0x002fde00000e0000 */
.L_x_71:
[----:B------:R-:W-:Y:S02]  /*3700*/  LEA R0, R10, UR26, 0x3 ;  /* 0x0000001a0a007c11 */ /* 0x000fe4000f8e18ff */
[----:B------:R-:W-:Y:S02]  /*3710*/  SHF.L.U32 R2, R9, 0x1f, RZ ;  /* 0x0000001f09027819 */ /* 0x000fe400000006ff */
[----:B------:R-:W-:Y:S01]  /*3720*/  PLOP3.LUT P0, PT, PT, PT, UP4, 0x80, 0x8 ;  /* 0x000000000008781c */ /* 0x000fe20003f0f048 */
[----:B------:R-:W-:Y:S01]  /*3730*/  VIADD R3, R0, 0xb0 ;  /* 0x000000b000037836 */ /* 0x000fe20000000000 */
[----:B-1----:R-:W1:Y:S02]  /*3740*/  SYNCS.PHASECHK.TRANS64.TRYWAIT P1, [R0+URZ+0xa0], R2 ;  /* 0x0000a002000075a7 */ /* 0x002e6400080211ff */
[----:B-1-3--:R-:W-:Y:S09]  /*3750*/  @!P1 BRA `(.L_x_65) ;  /* 0x0000004000bc9947 */ /* 0x00aff20003800000 */
.L_x_130:
[----:B------:R-:W-:Y:S01]  /*3760*/  LEA R4, R10, UR26, 0x4 ;  /* 0x0000001a0a047c11 */ /* 0x000fe2000f8e20ff */
[----:B------:R-:W-:Y:S01]  /*3770*/  @UP4 ULEA UR4, UR22, UR26, 0x3 ;  /* 0x0000001a16044291 */ /* 0x000fe2000f8e18ff */
[----:B------:R-:W-:Y:S01]  /*3780*/  PLOP3.LUT P2, PT, PT, PT, PT, 0x80, 0x8 ;  /* 0x000000000008781c */ /* 0x000fe20003f4f070 */
[----:B------:R-:W-:Y:S01]  /*3790*/  ULEA UR30, UR31, UR26, 0x3 ;  /* 0x0000001a1f1e7291 */ /* 0x000fe2000f8e18ff */
[----:B------:R-:W-:Y:S01]  /*37a0*/  PRMT R3, RZ, 0x654, R3 ;  /* 0x00000654ff037816 */ /* 0x000fe20000000003 */
[----:B------:R-:W-:Y:S01]  /*37b0*/  ULEA UR11, UR31, UR42, 0x6 ;  /* 0x0000002a1f0b7291 */ /* 0x000fe2000f8e30ff */
[----:B------:R-:W2:Y:S01]  /*37c0*/  LDS.128 R4, [R4+0x130] ;  /* 0x0001300004047984 */ /* 0x000ea20000000c00 */
[----:B-1----:R-:W-:Y:S02]  /*37d0*/  @P0 SHF.L.U32 R2, R8, 0x1f, RZ ;  /* 0x0000001f08020819 */ /* 0x002fe400000006ff */
[----:B------:R-:W-:Y:S01]  /*37e0*/  SHF.L.U32 R0, R11, 0x1f, RZ ;  /* 0x0000001f0b007819 */ /* 0x000fe200000006ff */
[----:B------:R-:W-:Y:S01]  /*37f0*/  @!PT LDS RZ, [RZ] ;  /* 0x00000000fffff984 */ /* 0x000fe20000000800 */
[----:B------:R-:W-:Y:S01]  /*3800*/  @!PT LDS RZ, [RZ] ;  /* 0x00000000fffff984 */ /* 0x000fe20000000800 */
[----:B------:R-:W-:Y:S01]  /*3810*/  @!PT LDS RZ, [RZ] ;  /* 0x00000000fffff984 */ /* 0x000fe20000000800 */
[----:B------:R-:W-:Y:S01]  /*3820*/  @!PT LDS RZ, [RZ] ;  /* 0x00000000fffff984 */ /* 0x000fe20000000800 */
[----:B------:R1:W-:Y:S06]  /*3830*/  MEMBAR.ALL.CTA ;  /* 0x0000000000007992 */ /* 0x0003ec0000008000 */
[----:B-1----:R-:W1:Y:S02]  /*3840*/  FENCE.VIEW.ASYNC.S ;  /* 0x00000000000073c6 */ /* 0x002e640000000000 */
[----:B-1----:R1:W-:Y:S01]  /*3850*/  SYNCS.ARRIVE.TRANS64.RED.A1T0 RZ, [R3+URZ], RZ ;  /* 0x000000ff03ff79a7 */ /* 0x0023e200081004ff */
[----:B------:R1:W3:Y:S01]  /*3860*/  @P0 SYNCS.PHASECHK.TRANS64.TRYWAIT P2, [UR4], R2 ;  /* 0x00000002ff0005a7 */ /* 0x0002e20008041104 */
[----:B--2---:R-:W-:Y:S01]  /*3870*/  LOP3.LUT P1, RZ, R6, 0x1, RZ, 0xc0, !PT ;  /* 0x0000000106ff7812 */ /* 0x004fe2000782c0ff */
[----:B------:R-:W2:Y:S02]  /*3880*/  SYNCS.PHASECHK.TRANS64.TRYWAIT P0, [UR30+0xe0], R0 ;  /* 0x0000e000ff0075a7 */ /* 0x000ea4000800111e */
[----:B-123--:R-:W-:Y:S10]  /*3890*/  @!P0 BRA `(.L_x_66) ;  /* 0x0000004000808947 */ /* 0x00eff40003800000 */
.L_x_132:
[----:B------:R-:W-:Y:S01]  /*38a0*/  IADD3 R10, PT, PT, R10, 0x1, RZ ;  /* 0x000000010a0a7810 */ /* 0x000fe20007ffe0ff */
[----:B------:R-:W-:Y:S06]  /*38b0*/  BRA.U !UP4, `(.L_x_67) ;  /* 0x000000010cc07547 */ /* 0x000fec000b800000 */
[----:B------:R-:W-:Y:S01]  /*38c0*/  UPLOP3.LUT UP2, UPT, UPT, UPT, UPT, 0x40, 0x4 ;  /* 0x000000000004789c */ /* 0x000fe20003f4e870 */
[----:B------:R-:W-:Y:S01]  /*38d0*/  UMOV UR24, UR41 ;  /* 0x0000002900187c82 */ /* 0x000fe20008000000 */
[----:B------:R-:W-:Y:S01]  /*38e0*/  UMOV UR23, UR40 ;  /* 0x0000002800177c82 */ /* 0x000fe20008000000 */
[----:B------:R-:W-:-:S08]  /*38f0*/  UMOV UR10, UR22 ;  /* 0x00000016000a7c82 */ /* 0x000fd00008000000 */
.L_x_70:
[----:B------:R-:W-:Y:S02]  /*3900*/  UIADD3 UR24, UPT, UPT, UR24, 0x1, URZ ;  /* 0x0000000118187890 */ /* 0x000fe4000fffe0ff */
[----:B--2---:R-:W-:Y:S02]  /*3910*/  ULEA UR5, UR10, UR26, 0x3 ;  /* 0x0000001a0a057291 */ /* 0x004fe4000f8e18ff */
[----:B------:R-:W-:Y:S01]  /*3920*/  UISETP.NE.AND UP3, UPT, UR24, URZ, UPT ;  /* 0x000000ff1800728c */ /* 0x000fe2000bf65270 */
[----:B---3--:R-:W-:Y:S10]  /*3930*/  @P2 BRA `(.L_x_68) ;  /* 0x00000000000c2947 */ /* 0x008ff40003800000 */
[----:B-1----:R-:W-:Y:S04]  /*3940*/  SHF.L.U32 R2, R8, 0x1f, RZ ;  /* 0x0000001f08027819 */ /* 0x002fe800000006ff */
[----:B------:R-:W1:Y:S02]  /*3950*/  SYNCS.PHASECHK.TRANS64.TRYWAIT P0, [UR5], R2 ;  /* 0x00000002ff0075a7 */ /* 0x000e640008001105 */
[----:B-1----:R-:W-:Y:S05]  /*3960*/  @!P0 BRA `(.L_x_69) ;  /* 0x0000004000648947 */ /* 0x002fea0003800000 */
.L_x_68:
[----:B------:R-:W-:Y:S01]  /*3970*/  UISETP.NE.AND UP0, UPT, UR23, 0x1, UPT ;  /* 0x000000011700788c */ /* 0x000fe2000bf05270 */
[----:B------:R-:W-:Y:S01]  /*3980*/  PLOP3.LUT P2, PT, PT, PT, PT, 0x80, 0x8 ;  /* 0x000000000008781c */ /* 0x000fe20003f4f070 */
[----:B------:R-:W-:Y:S02]  /*3990*/  UIADD3 UR4, UPT, UPT, UR10, 0x1, URZ ;  /* 0x000000010a047890 */ /* 0x000fe4000fffe0ff */
[----:B------:R-:W-:Y:S02]  /*39a0*/  UIADD3 UR25, UPT, UPT, UR5, 0x40, URZ ;  /* 0x0000004005197890 */ /* 0x000fe4000fffe0ff */
[----:B------:R-:W-:Y:S01]  /*39b0*/  UISETP.NE.AND UP1, UPT, UR4, 0x8, UPT ;  /* 0x000000080400788c */ /* 0x000fe2000bf25270 */
[----:B------:R-:W-:Y:S01]  /*39c0*/  PLOP3.LUT P0, PT, PT, PT, UP0, 0x80, 0x8 ;  /* 0x000000000008781c */ /* 0x000fe20003f0f008 */
[----:B------:R-:W-:Y:S02]  /*39d0*/  UIADD3 UR23, UPT, UPT, UR23, -0x1, URZ ;  /* 0xffffffff17177890 */ /* 0x000fe4000fffe0ff */
[----:B------:R-:W-:Y:S02]  /*39e0*/  USEL UR6, URZ, 0x1, UP1 ;  /* 0x00000001ff067887 */ /* 0x000fe40008800000 */
[----:B------:R-:W-:Y:S01]  /*39f0*/  USEL UR22, UR4, URZ, UP1 ;  /* 0x000000ff04167287 */ /* 0x000fe20008800000 */
[----:B------:R-:W-:Y:S01]  /*3a00*/  UMOV UR7, 0x40004040 ;  /* 0x4000404000077882 */ /* 0x000fe20000000000 */
[----:B------:R-:W-:Y:S02]  /*3a10*/  UMOV UR5, 0x40004040 ;  /* 0x4000404000057882 */ /* 0x000fe40000000000 */
[----:B------:R-:W-:Y:S01]  /*3a20*/  @UP0 ULEA UR4, UR22, UR26, 0x3 ;  /* 0x0000001a16040291 */ /* 0x000fe2000f8e18ff */
[----:B------:R-:W-:Y:S01]  /*3a30*/  LOP3.LUT R8, R8, UR6, RZ, 0x3c, !PT ;  /* 0x0000000608087c12 */ /* 0x000fe2000f8e3cff */
[----:B------:R-:W-:Y:S01]  /*3a40*/  ULEA UR6, UR10, UR29, 0x9 ;  /* 0x0000001d0a067291 */ /* 0x000fe2000f8e48ff */
[----:B------:R-:W-:Y:S02]  /*3a50*/  UMOV UR21, 0x40004040 ;  /* 0x4000404000157882 */ /* 0x000fe40000000000 */
[----:B-1----:R-:W-:Y:S01]  /*3a60*/  @P0 SHF.L.U32 R0, R8, 0x1f, RZ ;  /* 0x0000001f08000819 */ /* 0x002fe200000006ff */
[----:B------:R-:W-:Y:S02]  /*3a70*/  UIADD3 UR20, UPT, UPT, UR6, 0x2, URZ ;  /* 0x0000000206147890 */ /* 0x000fe4000fffe0ff */
[----:B------:R-:W-:Y:S01]  /*3a80*/  UIADD3 UR16, UPT, UPT, UR6, 0x4, URZ ;  /* 0x0000000406107890 */ /* 0x000fe2000fffe0ff */
[----:B------:R2:W3:Y:S01]  /*3a90*/  @P0 SYNCS.PHASECHK.TRANS64.TRYWAIT P2, [UR4], R0 ;  /* 0x00000000ff0005a7 */ /* 0x0004e20008041104 */
[----:B------:R-:W-:Y:S02]  /*3aa0*/  ULEA UR4, UR10, UR28, 0xa ;  /* 0x0000001c0a047291 */ /* 0x000fe4000f8e50ff */
[----:B------:R-:W-:Y:S02]  /*3ab0*/  UIADD3 UR12, UPT, UPT, UR6, 0x6, URZ ;  /* 0x00000006060c7890 */ /* 0x000fe4000fffe0ff */
[----:B------:R-:W-:Y:S02]  /*3ac0*/  UIADD3 UR18, UPT, UPT, UR4, 0x2, URZ ;  /* 0x0000000204127890 */ /* 0x000fe4000fffe0ff */
[----:B------:R-:W-:Y:S02]  /*3ad0*/  UIADD3 UR14, UPT, UPT, UR4, 0x4, URZ ;  /* 0x00000004040e7890 */ /* 0x000fe4000fffe0ff */
[----:B------:R-:W-:Y:S01]  /*3ae0*/  UIADD3 UR8, UPT, UPT, UR4, 0x6, URZ ;  /* 0x0000000604087890 */ /* 0x000fe2000fffe0ff */
[----:B------:R2:W-:Y:S01]  /*3af0*/  UTCIMMA gdesc[UR4], gdesc[UR6], tmem[UR11], tmem[UR38], idesc[UR39], UP2 ;  /* 0x00ff2606040075ea */ /* 0x0005e2000900010b */
[----:B------:R-:W-:Y:S01]  /*3b00*/  UPLOP3.LUT UP2, UPT, UPT, UPT, UPT, 0x80, 0x8 ;  /* 0x000000000008789c */ /* 0x000fe20003f4f070 */
[----:B------:R-:W-:Y:S01]  /*3b10*/  UMOV UR19, 0x40004040 ;  /* 0x4000404000137882 */ /* 0x000fe20000000000 */
[----:B------:R-:W-:Y:S01]  /*3b20*/  UMOV UR17, 0x40004040 ;  /* 0x4000404000117882 */ /* 0x000fe20000000000 */
[----:B------:R2:W-:Y:S01]  /*3b30*/  UTCIMMA gdesc[UR18], gdesc[UR20], tmem[UR11], tmem[UR36], idesc[UR37], UPT ;  /* 0x00ff2414120075ea */ /* 0x0005e2000b80010b */
[----:B------:R-:W-:Y:S01]  /*3b40*/  UMOV UR15, 0x40004040 ;  /* 0x40004040000f7882 */ /* 0x000fe20000000000 */
[----:B------:R-:W-:Y:S01]  /*3b50*/  UMOV UR13, 0x40004040 ;  /* 0x40004040000d7882 */ /* 0x000fe20000000000 */
[----:B------:R-:W-:Y:S01]  /*3b60*/  UMOV UR9, 0x40004040 ;  /* 0x4000404000097882 */ /* 0x000fe20000000000 */
[----:B------:R2:W-:Y:S01]  /*3b70*/  UTCIMMA gdesc[UR14], gdesc[UR16], tmem[UR11], tmem[UR34], idesc[UR35], UPT ;  /* 0x00ff22100e0075ea */ /* 0x0005e2000b80010b */
[----:B------:R2:W-:Y:S01]  /*3b80*/  UTCIMMA gdesc[UR8], gdesc[UR12], tmem[UR11], tmem[UR32], idesc[UR33], UPT ;  /* 0x00ff200c080075ea */ /* 0x0005e2000b80010b */
[----:B------:R2:W-:Y:S01]  /*3b90*/  UTCBAR.MULTICAST [UR25], URZ, UR27 ;  /* 0x000000ff190073e9 */ /* 0x0005e2000800081b */
[----:B------:R-:W-:Y:S01]  /*3ba0*/  UMOV UR10, UR22 ;  /* 0x00000016000a7c82 */ /* 0x000fe20008000000 */
[----:B------:R-:W-:Y:S05]  /*3bb0*/  BRA.U UP3, `(.L_x_70) ;  /* 0xfffffffd03507547 */ /* 0x000fea000b83ffff */
.L_x_67:
[----:B--2---:R-:W-:Y:S01]  /*3bc0*/  UIADD3 UR4, UPT, UPT, UR31, 0x1, URZ ;  /* 0x000000011f047890 */ /* 0x004fe2000fffe0ff */
[C---:B------:R-:W-:Y:S01]  /*3bd0*/  ISETP.NE.AND P0, PT, R10.reuse, 0x2, PT ;  /* 0x000000020a00780c */ /* 0x040fe20003f05270 */
[----:B------:R-:W-:Y:S02]  /*3be0*/  UIADD3 UR5, UPT, UPT, UR30, 0xc0, URZ ;  /* 0x000000c01e057890 */ /* 0x000fe4000fffe0ff */
[----:B------:R-:W-:Y:S01]  /*3bf0*/  UISETP.NE.AND UP0, UPT, UR4, 0x4, UPT ;  /* 0x000000040400788c */ /* 0x000fe2000bf05270 */
[----:B-1----:R-:W-:Y:S02]  /*3c00*/  SEL R0, RZ, 0x1, P0 ;  /* 0x00000001ff007807 */ /* 0x002fe40000000000 */
[----:B------:R-:W-:Y:S01]  /*3c10*/  SEL R10, R10, RZ, P0 ;  /* 0x000000ff0a0a7207 */ /* 0x000fe20000000000 */
[----:B------:R-:W-:Y:S01]  /*3c20*/  USEL UR6, URZ, 0x1, UP0 ;  /* 0x00000001ff067887 */ /* 0x000fe20008000000 */
[----:B------:R-:W-:Y:S01]  /*3c30*/  LOP3.LUT R9, R9, R0, RZ, 0x3c, !PT ;  /* 0x0000000009097212 */ /* 0x000fe200078e3cff */
[----:B------:R-:W-:Y:S01]  /*3c40*/  USEL UR31, UR4, URZ, UP0 ;  /* 0x000000ff041f7287 */ /* 0x000fe20008000000 */
[----:B------:R1:W-:Y:S03]  /*3c50*/  UTCBAR [UR5], URZ ;  /* 0x000000ff050073e9 */ /* 0x0003e600080000ff */
[----:B------:R-:W-:Y:S01]  /*3c60*/  LOP3.LUT R11, R11, UR6, RZ, 0x3c, !PT ;  /* 0x000000060b0b7c12 */ /* 0x000fe2000f8e3cff */
[----:B------:R-:W-:Y:S07]  /*3c70*/  @P1 BRA `(.L_x_71) ;  /* 0xfffffff800a01947 */ /* 0x000fee000383ffff */
[----:B------:R-:W2:Y:S01]  /*3c80*/  S2UR UR8, SR_CgaCtaId ;  /* 0x00000000000879c3 */ /* 0x000ea20000008800 */
[----:B------:R-:W-:Y:S01]  /*3c90*/  ELECT P0, URZ, PT ;  /* 0x0000000000ff782f */ /* 0x000fe20003800000 */
[----:B------:R-:W-:Y:S01]  /*3ca0*/  IMAD.MOV.U32 R0, RZ, RZ, 0x1 ;  /* 0x00000001ff007424 */ /* 0x000fe200078e00ff */
[----:B------:R-:W-:Y:S01]  /*3cb0*/  UIADD3 UR26, UPT, UPT, UR26, 0xe0, URZ ;  /* 0x000000e01a1a7890 */ /* 0x000fe2000fffe0ff */
[----:B------:R-:W-:Y:S01]  /*3cc0*/  SHF.L.U32 R2, R11, 0x1f, RZ ;  /* 0x0000001f0b027819 */ /* 0x000fe200000006ff */
[----:B------:R-:W-:-:S03]  /*3cd0*/  UMOV UR4, 0x40 ;  /* 0x0000004000047882 */ /* 0x000fc60000000000 */
[----:B------:R-:W-:Y:S01]  /*3ce0*/  UVIRTCOUNT.DEALLOC.SMPOOL 0x80 ;  /* 0x000000800000784c */ /* 0x000fe20000000000 */
[----:B--2---:R-:W-:Y:S02]  /*3cf0*/  ULEA UR8, UR8, UR4, 0x18 ;  /* 0x0000000408087291 */ /* 0x004fe4000f8ec0ff */
[----:B------:R-:W-:-:S07]  /*3d00*/  ULEA UR4, UR31, UR26, 0x3 ;  /* 0x0000001a1f047291 */ /* 0x000fce000f8e18ff */
[----:B------:R2:W-:Y:S02]  /*3d10*/  @P0 STS.U8 [UR8+0x1c], R0 ;  /* 0x00001c00ff000988 */ /* 0x0005e40008000008 */
[----:B------:R-:W4:Y:S02]  /*3d20*/  SYNCS.PHASECHK.TRANS64.TRYWAIT P0, [UR4], R2 ;  /* 0x00000002ff0075a7 */ /* 0x000f240008001104 */
[----:B--2-4-:R-:W-:Y:S05]  /*3d30*/  @!P0 BRA `(.L_x_72) ;  /* 0x0000003c00888947 */ /* 0x014fea0003800000 */
.L_x_135:
[----:B------:R-:W-:-:S04]  /*3d40*/  UIADD3 UR4, UPT, UPT, UR31, 0x1, URZ ;  /* 0x000000011f047890 */ /* 0x000fc8000fffe0ff */
[----:B------:R-:W-:-:S04]  /*3d50*/  UISETP.NE.AND UP0, UPT, UR4, 0x4, UPT ;  /* 0x000000040400788c */ /* 0x000fc8000bf05270 */
[----:B------:R-:W-:Y:S02]  /*3d60*/  USEL UR6, URZ, 0x1, UP0 ;  /* 0x00000001ff067887 */ /* 0x000fe40008000000 */
[----:B------:R-:W-:-:S04]  /*3d70*/  USEL UR4, UR4, URZ, UP0 ;  /* 0x000000ff04047287 */ /* 0x000fc80008000000 */
[----:B-1----:R-:W-:Y:S01]  /*3d80*/  ULEA UR5, UR4, UR26, 0x3 ;  /* 0x0000001a04057291 */ /* 0x002fe2000f8e18ff */
[----:B--2---:R-:W-:-:S04]  /*3d90*/  LOP3.LUT R2, R11, UR6, RZ, 0x3c, !PT ;  /* 0x000000060b027c12 */ /* 0x004fc8000f8e3cff */
[----:B------:R-:W-:-:S04]  /*3da0*/  SHF.L.U32 R3, R2, 0x1f, RZ ;  /* 0x0000001f02037819 */ /* 0x000fc800000006ff */
[----:B------:R-:W1:Y:S02]  /*3db0*/  SYNCS.PHASECHK.TRANS64.TRYWAIT P0, [UR5], R3 ;  /* 0x00000003ff0075a7 */ /* 0x000e640008001105 */
[----:B-1----:R-:W-:Y:S05]  /*3dc0*/  @!P0 BRA `(.L_x_73) ;  /* 0x0000003c007c8947 */ /* 0x002fea0003800000 */
.L_x_137:
        /* <DEDUP_REMOVED lines=9> */
.L_x_139:
[----:B------:R-:W-:-:S04]  /*3e60*/  UIADD3 UR4, UPT, UPT, UR4, 0x1, URZ ;  /* 0x0000000104047890 */ /* 0x000fc8000fffe0ff */
[----:B------:R-:W-:-:S04]  /*3e70*/  UISETP.NE.AND UP0, UPT, UR4, 0x4, UPT ;  /* 0x000000040400788c */ /* 0x000fc8000bf05270 */
[----:B------:R-:W-:Y:S02]  /*3e80*/  USEL UR5, URZ, 0x1, UP0 ;  /* 0x00000001ff057887 */ /* 0x000fe40008000000 */
[----:B------:R-:W-:-:S04]  /*3e90*/  USEL UR4, UR4, URZ, UP0 ;  /* 0x000000ff04047287 */ /* 0x000fc80008000000 */
[----:B------:R-:W-:Y:S01]  /*3ea0*/  ULEA UR4, UR4, UR26, 0x3 ;  /* 0x0000001a04047291 */ /* 0x000fe2000f8e18ff */
[----:B------:R-:W-:-:S04]  /*3eb0*/  LOP3.LUT R2, R2, UR5, RZ, 0x3c, !PT ;  /* 0x0000000502027c12 */ /* 0x000fc8000f8e3cff */
[----:B------:R-:W-:-:S04]  /*3ec0*/  SHF.L.U32 R2, R2, 0x1f, RZ ;  /* 0x0000001f02027819 */ /* 0x000fc800000006ff */
[----:B------:R-:W2:Y:S02]  /*3ed0*/  SYNCS.PHASECHK.TRANS64.TRYWAIT P0, [UR4], R2 ;  /* 0x00000002ff0075a7 */ /* 0x000ea40008001104 */
[----:B--2---:R-:W-:Y:S05]  /*3ee0*/  @!P0 BRA `(.L_x_75) ;  /* 0x0000003c00648947 */ /* 0x004fea0003800000 */
.L_x_141:
[----:B------:R-:W-:Y:S01]  /*3ef0*/  NOP ;  /* 0x0000000000007918 */ /* 0x000fe20000000000 */
[----:B-1----:R-:W1:Y:S01]  /*3f00*/  LDS R0, [UR8+0x14] ;  /* 0x00001408ff007984 */ /* 0x002e620008000800 */
[----:B------:R-:W-:Y:S01]  /*3f10*/  ULOP3.LUT UR4, UR42, 0xffff, URZ, 0xc0, !UPT ;  /* 0x0000ffff2a047892 */ /* 0x000fe2000f8ec0ff */
[----:B------:R-:W-:Y:S01]  /*3f20*/  UMOV UR5, 0xffff ;  /* 0x0000ffff00057882 */ /* 0x000fe20000000000 */
[----:B------:R-:W-:Y:S02]  /*3f30*/  UMOV UR6, 0x1 ;  /* 0x0000000100067882 */ /* 0x000fe40000000000 */
[----:B------:R-:W-:-:S04]  /*3f40*/  USHF.R.U32.HI UR4, URZ, 0x5, UR4 ;  /* 0x00000005ff047899 */ /* 0x000fc80008011604 */
[----:B------:R-:W-:Y:S02]  /*3f50*/  USHF.L.U32 UR5, UR5, UR4, URZ ;  /* 0x0000000405057299 */ /* 0x000fe400080006ff */
[----:B------:R-:W-:-:S04]  /*3f60*/  USHF.L.U32 UR4, UR6, UR4, URZ ;  /* 0x0000000406047299 */ /* 0x000fc800080006ff */
[----:B-1----:R-:W-:-:S04]  /*3f70*/  LOP3.LUT R0, R0, UR5, RZ, 0xc0, !PT ;  /* 0x0000000500007c12 */ /* 0x002fc8000f8ec0ff */
[----:B------:R-:W-:-:S13]  /*3f80*/  ISETP.NE.AND P0, PT, R0, UR5, PT ;  /* 0x0000000500007c0c */ /* 0x000fda000bf05270 */
[----:B------:R-:W-:Y:S05]  /*3f90*/  @P0 BRA `(.L_x_76) ;  /* 0x0000000000580947 */ /* 0x000fea0003800000 */
[----:B------:R-:W1:Y:S02]  /*3fa0*/  LDS R0, [UR8+0x18] ;  /* 0x00001808ff007984 */ /* 0x000e640008000800 */
[----:B-1----:R-:W-:-:S04]  /*3fb0*/  LOP3.LUT R0, R0, UR4, RZ, 0xc0, !PT ;  /* 0x0000000400007c12 */ /* 0x002fc8000f8ec0ff */
[----:B------:R-:W-:-:S13]  /*3fc0*/  ISETP.NE.AND P0, PT, R0, UR4, PT ;  /* 0x0000000400007c0c */ /* 0x000fda000bf05270 */
[----:B------:R-:W-:Y:S05]  /*3fd0*/  @P0 BRA `(.L_x_77) ;  /* 0x00000000003c0947 */ /* 0x000fea0003800000 */
[----:B------:R-:W1:Y:S01]  /*3fe0*/  S2R R2, SR_LANEID ;  /* 0x0000000000027919 */ /* 0x000e620000000000 */
[----:B------:R-:W-:-:S06]  /*3ff0*/  ULOP3.LUT UR5, URZ, UR5, URZ, 0x33, !UPT ;  /* 0x00000005ff057292 */ /* 0x000fcc000f8e33ff */
[----:B------:R-:W-:-:S04]  /*4000*/  IMAD.U32 R0, RZ, RZ, UR5 ;  /* 0x00000005ff007e24 */ /* 0x000fc8000f8e00ff */
[----:B------:R2:W4:Y:S02]  /*4010*/  REDUX UR7, R0 ;  /* 0x00000000000773c4 */ /* 0x0005240000000000 */
[----:B------:R1:W-:Y:S01]  /*4020*/  UTCATOMSWS.AND URZ, UR5 ;  /* 0x0000000500ff79e3 */ /* 0x0003e20008000000 */
[----:B--2---:R-:W-:Y:S01]  /*4030*/  LOP3.LUT R0, RZ, UR4, RZ, 0x33, !PT ;  /* 0x00000004ff007c12 */ /* 0x004fe2000f8e33ff */
[----:B------:R-:W-:Y:S02]  /*4040*/  VOTEU.ANY UR4, UPT, PT ;  /* 0x0000000000047886 */ /* 0x000fe400038e0100 */
[----:B------:R-:W-:Y:S02]  /*4050*/  UFLO.U32 UR4, UR4 ;  /* 0x00000004000472bd */ /* 0x000fe400080e0000 */
[----:B------:R-:W2:Y:S04]  /*4060*/  REDUX UR6, R0 ;  /* 0x00000000000673c4 */ /* 0x000ea80000000000 */
[----:B-1----:R-:W-:-:S02]  /*4070*/  ISETP.EQ.U32.AND P0, PT, R2, UR4, PT ;  /* 0x0000000402007c0c */ /* 0x002fc4000bf02070 */
[----:B----4-:R-:W-:-:S11]  /*4080*/  MOV R2, UR7 ;  /* 0x0000000700027c02 */ /* 0x010fd60008000f00 */
[----:B------:R1:W-:Y:S01]  /*4090*/  @P0 ATOMS.AND RZ, [UR8+0x14], R2 ;  /* 0x00001402ffff098c */ /* 0x0003e2000a800008 */
[----:B--2---:R-:W-:-:S05]  /*40a0*/  IMAD.U32 R0, RZ, RZ, UR6 ;  /* 0x00000006ff007e24 */ /* 0x004fca000f8e00ff */
[----:B------:R1:W-:Y:S01]  /*40b0*/  @P0 ATOMS.AND RZ, [UR8+0x18], R0 ;  /* 0x00001800ffff098c */ /* 0x0003e2000a800008 */
[----:B------:R-:W-:Y:S05]  /*40c0*/  BRA `(.L_x_78) ;  /* 0x0000000000147947 */ /* 0x000fea0003800000 */
.L_x_77:
[----:B------:R-:W-:Y:S02]  /*40d0*/  MOV R2, 0x40f0 ;  /* 0x000040f000027802 */ /* 0x000fe40000000f00 */
[----:B---3-5:R-:W-:Y:S05]  /*40e0*/  CALL.REL.NOINC `($__internal_0_$__cuda_sm10x_tcgen05_guardrail_trap_col_being_dealloced_not_returned_by_alloc) ;  /* 0x0000003c00807944 */ /* 0x028fea0003c00000 */
[----:B------:R-:W-:Y:S05]  /*40f0*/  BRA `(.L_x_78) ;  /* 0x0000000000087947 */ /* 0x000fea0003800000 */
.L_x_76:
[----:B------:R-:W-:Y:S02]  /*4100*/  MOV R2, 0x4120 ;  /* 0x0000412000027802 */ /* 0x000fe40000000f00 */
[----:B---3-5:R-:W-:Y:S05]  /*4110*/  CALL.REL.NOINC `($__internal_2_$__cuda_sm10x_tcgen05_guardrail_trap_unallocated_columns_being_dealloced) ;  /* 0x0000003c008c7944 */ /* 0x028fea0003c00000 */
.L_x_78:
[----:B------:R-:W-:Y:S01]  /*4120*/  NOP ;  /* 0x0000000000007918 */ /* 0x000fe20000000000 */
[----:B------:R-:W-:Y:S05]  /*4130*/  EXIT ;  /* 0x000000000000794d */ /* 0x000fea0003800000 */
.L_x_60:
[----:B------:R-:W-:-:S09]  /*4140*/  UISETP.NE.OR UP0, UPT, UR22, 0x3, !UP3 ;  /* 0x000000031600788c */ /* 0x000fd2000df05670 */
[----:B------:R-:W-:Y:S05]  /*4150*/  BRA.U UP0, `(.L_x_79) ;  /* 0x0000000d00087547 */ /* 0x000fea000b800000 */
[----:B------:R-:W1:Y:S01]  /*4160*/  LDCU UR26, c[0x0][0x370] ;  /* 0x00006e00ff1a77ac */ /* 0x000e620008000800 */
[----:B------:R-:W2:Y:S01]  /*4170*/  LDC.64 R16, c[0x0][0x348] ;  /* 0x0000d200ff107b82 */ /* 0x000ea20000000a00 */
[----:B------:R-:W-:Y:S02]  /*4180*/  HFMA2 R13, -RZ, RZ, 0, 0 ;  /* 0x00000000ff0d7431 */ /* 0x000fe400000001ff */
[----:B------:R-:W-:Y:S01]  /*4190*/  IMAD.MOV.U32 R15, RZ, RZ, 0x1 ;  /* 0x00000001ff0f7424 */ /* 0x000fe200078e00ff */
[----:B------:R-:W1:Y:S01]  /*41a0*/  LDCU.128 UR28, c[0x0][0xb10] ;  /* 0x00016200ff1c77ac */ /* 0x000e620008000c00 */
[----:B------:R-:W-:Y:S01]  /*41b0*/  IMAD.MOV.U32 R14, RZ, RZ, RZ ;  /* 0x000000ffff0e7224 */ /* 0x000fe200078e00ff */
[----:B------:R-:W-:Y:S01]  /*41c0*/  MOV R12, 0x2000 ;  /* 0x00002000000c7802 */ /* 0x000fe20000000f00 */
[----:B------:R-:W3:Y:S01]  /*41d0*/  LDCU UR25, c[0x0][0x374] ;  /* 0x00006e80ff1977ac */ /* 0x000ee20008000800 */
[----:B------:R-:W4:Y:S01]  /*41e0*/  LDC.64 R2, c[0x0][0x888] ;  /* 0x00022200ff027b82 */ /* 0x000f220000000a00 */
[----:B------:R-:W3:Y:S01]  /*41f0*/  LDCU UR16, c[0x0][0xb0c] ;  /* 0x00016180ff1077ac */ /* 0x000ee20008000800 */
[----:B------:R-:W2:Y:S06]  /*4200*/  LDCU UR35, c[0x0][0xb20] ;  /* 0x00016400ff2377ac */ /* 0x000eac0008000800 */
[----:B------:R-:W4:Y:S01]  /*4210*/  LDC.64 R4, c[0x0][0x890] ;  /* 0x00022400ff047b82 */ /* 0x000f220000000a00 */
[----:B------:R-:W2:Y:S01]  /*4220*/  LDCU UR4, c[0x0][0xb30] ;  /* 0x00016600ff0477ac */ /* 0x000ea20008000800 */
[----:B------:R-:W-:Y:S01]  /*4230*/  UMOV UR17, 0x400 ;  /* 0x0000040000117882 */ /* 0x000fe20000000000 */
[----:B-1----:R-:W-:-:S02]  /*4240*/  UIMAD.WIDE.U32 UR32, UR26, UR28, URZ ;  /* 0x0000001c1a2072a5 */ /* 0x002fc4000f8e00ff */
[----:B---3--:R-:W-:Y:S02]  /*4250*/  UIMAD.WIDE.U32 UR6, UR25, UR31, URZ ;  /* 0x0000001f190672a5 */ /* 0x008fe4000f8e00ff */
[----:B------:R-:W-:Y:S02]  /*4260*/  ULEA UR17, UR48, UR17, 0x18 ;  /* 0x0000001130117291 */ /* 0x000fe4000f8ec0ff */
[----:B------:R-:W-:Y:S02]  /*4270*/  UPLOP3.LUT UP3, UPT, UPT, UPT, UPT, 0x40, 0x4 ;  /* 0x000000000004789c */ /* 0x000fe40003f6e870 */
[----:B------:R-:W-:Y:S01]  /*4280*/  UIADD3 UR5, UPT, UPT, UR17, 0x80, URZ ;  /* 0x0000008011057890 */ /* 0x000fe2000fffe0ff */
[----:B------:R-:W-:Y:S01]  /*4290*/  UMOV UR32, UR33 ;  /* 0x0000002100207c82 */ /* 0x000fe20008000000 */
[----:B------:R-:W-:Y:S01]  /*42a0*/  UMOV UR27, UR7 ;  /* 0x00000007001b7c82 */ /* 0x000fe20008000000 */
[----:B------:R-:W-:Y:S02]  /*42b0*/  UISETP.GE.AND UP0, UPT, UR40, 0x1, UPT ;  /* 0x000000012800788c */ /* 0x000fe4000bf06270 */
[----:B------:R-:W-:Y:S01]  /*42c0*/  UISETP.NE.AND UP4, UPT, UR40, 0x1, UPT ;  /* 0x000000012800788c */ /* 0x000fe2000bf85270 */
[----:B------:R-:W1:Y:S01]  /*42d0*/  LDCU.64 UR14, c[0x0][0xb28] ;  /* 0x00016500ff0e77ac */ /* 0x000e620008000a00 */
[----:B------:R-:W-:-:S02]  /*42e0*/  UISETP.NE.AND UP6, UPT, UR16, 0x1, UPT ;  /* 0x000000011000788c */ /* 0x000fc4000bfc5270 */
[----:B------:R-:W-:Y:S02]  /*42f0*/  UISETP.NE.AND UP5, UPT, UR30, 0x1, UPT ;  /* 0x000000011e00788c */ /* 0x000fe4000bfa5270 */
[----:B------:R-:W-:Y:S02]  /*4300*/  UPRMT UR48, UR48, 0x654, UR5 ;  /* 0x0000065430307896 */ /* 0x000fe40008000005 */
[----:B------:R-:W-:Y:S02]  /*4310*/  USHF.R.U32.HI UR32, URZ, UR29, UR32 ;  /* 0x0000001dff207299 */ /* 0x000fe40008011620 */
[----:B--2---:R-:W-:Y:S02]  /*4320*/  USHF.R.U32.HI UR27, URZ, UR35, UR27 ;  /* 0x00000023ff1b7299 */ /* 0x004fe4000801161b */
[----:B------:R-:W-:-:S11]  /*4330*/  UISETP.NE.AND UP2, UPT, UR4, 0x1, UPT ;  /* 0x000000010400788c */ /* 0x000fd6000bf45270 */
.L_x_87:
[C---:B------:R-:W-:Y:S02]  /*4340*/  LEA R7, R14.reuse, UR17, 0x3 ;  /* 0x000000110e077c11 */ /* 0x040fe4000f8e18ff */
[----:B------:R-:W-:Y:S02]  /*4350*/  SHF.L.U32 R0, R13, 0x1f, RZ ;  /* 0x0000001f0d007819 */ /* 0x000fe400000006ff */
[----:B------:R-:W-:Y:S02]  /*4360*/  LEA R8, R14, UR17, 0x4 ;  /* 0x000000110e087c11 */ /* 0x000fe4000f8e20ff */
[----:B--2---:R-:W2:Y:S02]  /*4370*/  SYNCS.PHASECHK.TRANS64.TRYWAIT P0, [R7+URZ+0xa0], R0 ;  /* 0x0000a000070075a7 */ /* 0x004ea400080011ff */
[----:B--2---:R-:W-:Y:S05]  /*4380*/  @!P0 BRA `(.L_x_80) ;  /* 0x0000003800548947 */ /* 0x004fea0003800000 */
.L_x_142:
[----:B------:R-:W3:Y:S01]  /*4390*/  LDS.128 R8, [R8+0x130] ;  /* 0x0001300008087984 */ /* 0x000ee20000000c00 */
[----:B------:R-:W-:Y:S01]  /*43a0*/  UISETP.GE.AND UP0, UPT, UR40, 0x1, UPT ;  /* 0x000000012800788c */ /* 0x000fe2000bf06270 */
[----:B------:R-:W-:Y:S01]  /*43b0*/  @!PT LDS RZ, [RZ] ;  /* 0x00000000fffff984 */ /* 0x000fe20000000800 */
[----:B------:R-:W-:Y:S01]  /*43c0*/  @!PT LDS RZ, [RZ] ;  /* 0x00000000fffff984 */ /* 0x000fe20000000800 */
[----:B------:R-:W-:Y:S01]  /*43d0*/  @!PT LDS RZ, [RZ] ;  /* 0x00000000fffff984 */ /* 0x000fe20000000800 */
[----:B------:R-:W-:Y:S01]  /*43e0*/  @!PT LDS RZ, [RZ] ;  /* 0x00000000fffff984 */ /* 0x000fe20000000800 */
[----:B------:R1:W-:Y:S06]  /*43f0*/  MEMBAR.ALL.CTA ;  /* 0x0000000000007992 */ /* 0x0003ec0000008000 */
[----:B-1----:R-:W1:Y:S01]  /*4400*/  FENCE.VIEW.ASYNC.S ;  /* 0x00000000000073c6 */ /* 0x002e620000000000 */
[----:B---3--:R-:W-:Y:S11]  /*4410*/  LOP3.LUT P0, RZ, R10, 0x1, RZ, 0xc0, !PT ;  /* 0x000000010aff7812 */ /* 0x008ff6000780c0ff */
[----:B------:R-:W-:Y:S02]  /*4420*/  @!UPT UIADD3 URZ, UPT, UPT, URZ, URZ, URZ ;  /* 0x000000fffffff290 */ /* 0x000fe4000fffe0ff */
[----:B-1----:R-:W-:Y:S01]  /*4430*/  VOTEU.ANY UP1, P0 ;  /* 0x0000000000ff7886 */ /* 0x002fe20000020100 */
[----:B------:R-:W-:Y:S11]  /*4440*/  PLOP3.LUT P0, PT, PT, PT, UP1, 0x80, 0x8 ;  /* 0x000000000008781c */ /* 0x000ff60003f0f018 */
[----:B------:R-:W-:Y:S02]  /*4450*/  @!UPT UIADD3 URZ, UPT, UPT, URZ, URZ, URZ ;  /* 0x000000fffffff290 */ /* 0x000fe4000fffe0ff */
[----:B--2---:R-:W-:Y:S02]  /*4460*/  @P0 SHF.R.U32.HI R0, RZ, 0x10, R9 ;  /* 0x00000010ff000819 */ /* 0x004fe40000011609 */
[----:B------:R-:W-:Y:S02]  /*4470*/  @P0 MOV R6, R8 ;  /* 0x0000000800060202 */ /* 0x000fe40000000f00 */
[----:B------:R-:W-:Y:S01]  /*4480*/  @P0 R2UR UR4, R0 ;  /* 0x00000000000402ca */ /* 0x000fe200000e0000 */
[----:B------:R-:W-:Y:S01]  /*4490*/  VIADD R0, R7, 0xb0 ;  /* 0x000000b007007836 */ /* 0x000fe20000000000 */
[----:B------:R-:W-:Y:S02]  /*44a0*/  @P0 LOP3.LUT R8, R9, 0xffff, RZ, 0xc0, !PT ;  /* 0x0000ffff09080812 */ /* 0x000fe400078ec0ff */
[----:B------:R-:W-:Y:S02]  /*44b0*/  @P0 R2UR UR6, R6 ;  /* 0x00000000060602ca */ /* 0x000fe400000e0000 */
[----:B------:R-:W-:Y:S02]  /*44c0*/  PRMT R0, RZ, 0x654, R0 ;  /* 0x00000654ff007816 */ /* 0x000fe40000000000 */
[----:B------:R-:W-:Y:S02]  /*44d0*/  @P0 R2UR UR5, R8 ;  /* 0x00000000080502ca */ /* 0x000fe400000e0000 */
[----:B------:R1:W-:Y:S03]  /*44e0*/  SYNCS.ARRIVE.TRANS64.RED.A1T0 RZ, [R0+URZ], RZ ;  /* 0x000000ff00ff79a7 */ /* 0x0003e600081004ff */
[----:B------:R-:W-:Y:S04]  /*44f0*/  @UP1 UMOV UR24, UR4 ;  /* 0x0000000400181c82 */ /* 0x000fe80008000000 */
[----:B------:R-:W-:Y:S04]  /*4500*/  @UP1 UMOV UR13, UR6 ;  /* 0x00000006000d1c82 */ /* 0x000fe80008000000 */
[----:B------:R-:W-:Y:S01]  /*4510*/  @UP1 UMOV UR7, UR5 ;  /* 0x0000000500071c82 */ /* 0x000fe20008000000 */
[----:B------:R-:W-:Y:S05]  /*4520*/  BRA.U !UP0, `(.L_x_81) ;  /* 0x0000000108a47547 */ /* 0x000fea000b800000 */
[----:B------:R-:W-:Y:S02]  /*4530*/  UIMAD.WIDE.U32 UR10, UR7, UR31, URZ ;  /* 0x0000001f070a72a5 */ /* 0x000fe4000f8e00ff */
[----:B------:R-:W-:Y:S02]  /*4540*/  UIMAD.WIDE.U32 UR18, UR13, UR28, URZ ;  /* 0x0000001c0d1272a5 */ /* 0x000fe4000f8e00ff */
[----:B------:R-:W-:Y:S02]  /*4550*/  USEL UR4, UR25, UR27, !UP5 ;  /* 0x0000001b19047287 */ /* 0x000fe4000e800000 */
[----:B------:R-:W-:Y:S02]  /*4560*/  USEL UR8, UR26, UR32, !UP6 ;  /* 0x000000201a087287 */ /* 0x000fe4000f000000 */
[----:B------:R-:W-:Y:S02]  /*4570*/  UIMAD.WIDE.U32 UR20, UR4, UR14, URZ ;  /* 0x0000000e041472a5 */ /* 0x000fe4000f8e00ff */
[----:B------:R-:W-:Y:S01]  /*4580*/  UIMAD.WIDE.U32 UR22, UR8, UR14, URZ ;  /* 0x0000000e081672a5 */ /* 0x000fe2000f8e00ff */
[----:B------:R-:W-:Y:S02]  /*4590*/  UMOV UR5, UR11 ;  /* 0x0000000b00057c82 */ /* 0x000fe40008000000 */
[----:B------:R-:W-:Y:S03]  /*45a0*/  USHF.R.U32.HI UR6, URZ, UR35, UR5 ;  /* 0x00000023ff067299 */ /* 0x000fe60008011605 */
[----:B------:R-:W-:Y:S01]  /*45b0*/  UMOV UR5, UR19 ;  /* 0x0000001300057c82 */ /* 0x000fe20008000000 */
[----:B------:R-:W-:Y:S02]  /*45c0*/  USEL UR6, UR7, UR6, !UP5 ;  /* 0x0000000607067287 */ /* 0x000fe4000e800000 */
[----:B------:R-:W-:Y:S02]  /*45d0*/  USHF.R.U32.HI UR9, URZ, UR29, UR5 ;  /* 0x0000001dff097299 */ /* 0x000fe40008011605 */
[----:B------:R-:W-:Y:S01]  /*45e0*/  UIMAD.WIDE.U32 UR10, UR6, UR14, URZ ;  /* 0x0000000e060a72a5 */ /* 0x000fe2000f8e00ff */
[----:B------:R-:W-:Y:S02]  /*45f0*/  UMOV UR5, UR21 ;  /* 0x0000001500057c82 */ /* 0x000fe40008000000 */
[----:B------:R-:W-:Y:S03]  /*4600*/  @UP4 USHF.R.U32.HI UR4, URZ, UR15, UR5 ;  /* 0x0000000fff044299 */ /* 0x000fe60008011605 */
[----:B------:R-:W-:Y:S01]  /*4610*/  UMOV UR5, UR23 ;  /* 0x0000001700057c82 */ /* 0x000fe20008000000 */
[----:B------:R-:W-:Y:S02]  /*4620*/  UIMAD UR4, UR40, UR4, URZ ;  /* 0x00000004280472a4 */ /* 0x000fe4000f8e02ff */
[----:B------:R-:W-:Y:S02]  /*4630*/  @UP4 USHF.R.U32.HI UR8, URZ, UR15, UR5 ;  /* 0x0000000fff084299 */ /* 0x000fe40008011605 */
[----:B------:R-:W-:Y:S02]  /*4640*/  USEL UR5, UR13, UR9, !UP6 ;  /* 0x000000090d057287 */ /* 0x000fe4000f000000 */
[----:B------:R-:W-:Y:S02]  /*4650*/  UIMAD UR9, UR40, UR8, URZ ;  /* 0x00000008280972a4 */ /* 0x000fe4000f8e02ff */
[----:B------:R-:W-:Y:S03]  /*4660*/  UISETP.GE.AND UP0, UPT, UR6, UR4, UPT ;  /* 0x000000040600728c */ /* 0x000fe6000bf06270 */
[----:B------:R-:W-:Y:S01]  /*4670*/  UMOV UR4, UR11 ;  /* 0x0000000b00047c82 */ /* 0x000fe20008000000 */
[----:B------:R-:W-:Y:S02]  /*4680*/  UISETP.GE.OR UP0, UPT, UR5, UR9, UP0 ;  /* 0x000000090500728c */ /* 0x000fe40008706670 */
[----:B------:R-:W-:Y:S02]  /*4690*/  USHF.R.U32.HI UR4, URZ, UR15, UR4 ;  /* 0x0000000fff047299 */ /* 0x000fe40008011604 */
[----:B------:R-:W-:Y:S02]  /*46a0*/  UIMAD.WIDE.U32 UR10, UR5, UR14, URZ ;  /* 0x0000000e050a72a5 */ /* 0x000fe4000f8e00ff */
[----:B------:R-:W-:Y:S04]  /*46b0*/  USEL UR12, UR6, UR4, !UP4 ;  /* 0x00000004060c7287 */ /* 0x000fe8000e000000 */
[----:B------:R-:W-:Y:S01]  /*46c0*/  UIADD3 UR9, UPT, UPT, -UR12, URZ, URZ ;  /* 0x000000ff0c097290 */ /* 0x000fe2000fffe1ff */
[----:B------:R-:W-:Y:S02]  /*46d0*/  @!UP0 UMOV UR4, UR11 ;  /* 0x0000000b00048c82 */ /* 0x000fe40008000000 */
[----:B------:R-:W-:Y:S02]  /*46e0*/  @!UP0 USHF.R.U32.HI UR4, URZ, UR15, UR4 ;  /* 0x0000000fff048299 */ /* 0x000fe40008011604 */
[----:B------:R-:W-:Y:S02]  /*46f0*/  UIMAD UR9, UR40, UR9, UR6 ;  /* 0x00000009280972a4 */ /* 0x000fe4000f8e0206 */
[----:B------:R-:W-:Y:S04]  /*4700*/  @!UP0 USEL UR4, UR5, UR4, !UP4 ;  /* 0x0000000405048287 */ /* 0x000fe8000e000000 */
[----:B------:R-:W-:Y:S02]  /*4710*/  @!UP0 UIMAD UR9, UR8, UR9, UR4 ;  /* 0x00000009080982a4 */ /* 0x000fe4000f8e0204 */
[----:B------:R-:W-:Y:S02]  /*4720*/  @!UP0 UIADD3 UR10, UPT, UPT, UR12, -UR4, URZ ;  /* 0x800000040c0a8290 */ /* 0x000fe4000fffe0ff */
[----:B------:R-:W-:Y:S02]  /*4730*/  UIADD3 UR4, UPT, UPT, -UR5, URZ, URZ ;  /* 0x000000ff05047290 */ /* 0x000fe4000fffe1ff */
[----:B------:R-:W-:Y:S02]  /*4740*/  UIADD3 UR8, UPT, UPT, -UR6, URZ, URZ ;  /* 0x000000ff06087290 */ /* 0x000fe4000fffe1ff */
[----:B------:R-:W-:Y:S02]  /*4750*/  @!UP0 UIMAD UR6, UR10, UR40, UR5 ;  /* 0x000000280a0682a4 */ /* 0x000fe4000f8e0205 */
[----:B------:R-:W-:Y:S02]  /*4760*/  UIMAD UR13, UR16, UR4, UR13 ;  /* 0x00000004100d72a4 */ /* 0x000fe4000f8e020d */
[----:B------:R-:W-:Y:S01]  /*4770*/  UIMAD UR7, UR30, UR8, UR7 ;  /* 0x000000081e0772a4 */ /* 0x000fe2000f8e0207 */
[----:B------:R-:W-:Y:S02]  /*4780*/  @!UP0 UMOV UR5, UR9 ;  /* 0x0000000900058c82 */ /* 0x000fe40008000000 */
[----:B------:R-:W-:Y:S02]  /*4790*/  UIMAD UR13, UR5, UR16, UR13 ;  /* 0x00000010050d72a4 */ /* 0x000fe4000f8e020d */
[----:B------:R-:W-:Y:S11]  /*47a0*/  UIMAD UR7, UR6, UR30, UR7 ;  /* 0x0000001e060772a4 */ /* 0x000ff6000f8e0207 */
[----:B------:R-:W-:Y:S01]  /*47b0*/  @!UPT UIADD3 URZ, UPT, UPT, URZ, URZ, URZ ;  /* 0x000000fffffff290 */ /* 0x000fe2000fffe0ff */
.L_x_81:
[----:B------:R-:W2:Y:S01]  /*47c0*/  @!UP2 LDCU.128 UR20, c[0x0][0xb10] ;  /* 0x00016200ff14a7ac */ /* 0x000ea20008000c00 */
[C---:B----4-:R-:W-:Y:S02]  /*47d0*/  ISETP.NE.U32.AND P1, PT, R4.reuse, RZ, PT ;  /* 0x000000ff0400720c */ /* 0x050fe40003f25070 */
[----:B------:R-:W-:Y:S02]  /*47e0*/  ISETP.NE.U32.AND P0, PT, R4, RZ, PT ;  /* 0x000000ff0400720c */ /* 0x000fe40003f05070 */
[C---:B------:R-:W-:Y:S02]  /*47f0*/  ISETP.NE.AND.EX P1, PT, R5.reuse, RZ, PT, P1 ;  /* 0x000000ff0500720c */ /* 0x040fe40003f25310 */
[----:B------:R-:W-:Y:S01]  /*4800*/  ISETP.NE.AND.EX P0, PT, R5, RZ, PT, P0 ;  /* 0x000000ff0500720c */ /* 0x000fe20003f05300 */
[----:B------:R-:W3:Y:S01]  /*4810*/  @!UP2 LDCU UR5, c[0x0][0xb0c] ;  /* 0x00016180ff05a7ac */ /* 0x000ee20008000800 */
[----:B------:R-:W-:Y:S01]  /*4820*/  SHF.L.U32 R6, R15, 0x1f, RZ ;  /* 0x0000001f0f067819 */ /* 0x000fe200000006ff */
[----:B--2---:R-:W-:Y:S07]  /*4830*/  UIMAD.WIDE.U32 UR8, UR13, UR20, URZ ;  /* 0x000000140d0872a5 */ /* 0x004fee000f8e00ff */
[----:B------:R-:W-:Y:S01]  /*4840*/  @!UP2 UMOV UR4, UR9 ;  /* 0x000000090004ac82 */ /* 0x000fe20008000000 */
[----:B---3--:R-:W-:Y:S02]  /*4850*/  @!UP2 UISETP.NE.AND UP0, UPT, UR5, 0x1, UPT ;  /* 0x000000010500a88c */ /* 0x008fe4000bf05270 */
[----:B------:R-:W-:Y:S02]  /*4860*/  @!UP2 USHF.R.U32.HI UR4, URZ, UR21, UR4 ;  /* 0x00000015ff04a299 */ /* 0x000fe40008011604 */
[----:B------:R-:W-:Y:S02]  /*4870*/  UIMAD.WIDE.U32 UR8, UR7, UR23, URZ ;  /* 0x00000017070872a5 */ /* 0x000fe4000f8e00ff */
[----:B------:R-:W-:Y:S02]  /*4880*/  @!UP2 USEL UR10, UR13, UR4, !UP0 ;  /* 0x000000040d0aa287 */ /* 0x000fe4000c000000 */
[----:B------:R-:W-:Y:S03]  /*4890*/  @!UP2 UISETP.NE.AND UP0, UPT, UR22, 0x1, UPT ;  /* 0x000000011600a88c */ /* 0x000fe6000bf05270 */
[----:B------:R-:W-:Y:S02]  /*48a0*/  @!UP2 UMOV UR6, UR9 ;  /* 0x000000090006ac82 */ /* 0x000fe40008000000 */
[----:B------:R-:W2:Y:S02]  /*48b0*/  @!UP2 LDCU UR4, c[0x0][0xb20] ;  /* 0x00016400ff04a7ac */ /* 0x000ea40008000800 */
[----:B--2---:R-:W-:Y:S04]  /*48c0*/  @!UP2 USHF.R.U32.HI UR6, URZ, UR4, UR6 ;  /* 0x00000004ff06a299 */ /* 0x004fe80008011606 */
[----:B------:R-:W-:Y:S04]  /*48d0*/  @!UP2 USEL UR6, UR7, UR6, !UP0 ;  /* 0x000000060706a287 */ /* 0x000fe8000c000000 */
[----:B------:R-:W-:Y:S02]  /*48e0*/  @!UP2 UIADD3 UR4, UPT, UPT, -UR10, UR6, URZ ;  /* 0x000000060a04a290 */ /* 0x000fe4000fffe1ff */
[----:B------:R-:W-:Y:S02]  /*48f0*/  @!UP2 UIADD3 UR6, UPT, UPT, UR10, -UR6, URZ ;  /* 0x800000060a06a290 */ /* 0x000fe4000fffe0ff */
[----:B------:R-:W-:Y:S02]  /*4900*/  @!UP2 UIMAD UR13, UR4, UR5, UR13 ;  /* 0x00000005040da2a4 */ /* 0x000fe4000f8e020d */
[----:B------:R-:W-:Y:S01]  /*4910*/  @!UP2 UIMAD UR7, UR6, UR22, UR7 ;  /* 0x000000160607a2a4 */ /* 0x000fe2000f8e0207 */
[----:B------:R-:W-:Y:S11]  /*4920*/  BRA.U UP3, `(.L_x_82) ;  /* 0x0000000103107547 */ /* 0x000ff6000b800000 */
[----:B------:R-:W-:Y:S04]  /*4930*/  MOV R7, UR34 ;  /* 0x0000002200077c02 */ /* 0x000fe80008000f00 */
[----:B------:R-:W-:Y:S04]  /*4940*/  SHF.L.U32 R7, R7, 0x1f, RZ ;  /* 0x0000001f07077819 */ /* 0x000fe800000006ff */
[----:B------:R-:W2:Y:S02]  /*4950*/  SYNCS.PHASECHK.TRANS64.TRYWAIT P2, [UR17+0x98], R7 ;  /* 0x00009807ff0075a7 */ /* 0x000ea40008041111 */
[----:B--2---:R-:W-:Y:S05]  /*4960*/  @!P2 BRA `(.L_x_83) ;  /* 0x0000003000f0a947 */ /* 0x004fea0003800000 */
.L_x_82:
[----:B------:R-:W-:Y:S05]  /*4970*/  @!P1 BRA `(.L_x_84) ;  /* 0x0000000000309947 */ /* 0x000fea0003800000 */
[----:B------:R-:W-:Y:S01]  /*4980*/  ISETP.NE.U32.AND P1, PT, R2, RZ, PT ;  /* 0x000000ff0200720c */ /* 0x000fe20003f25070 */
[----:B------:R-:W2:Y:S01]  /*4990*/  LDCU.64 UR4, c[0x0][0x358] ;  /* 0x00006b00ff0477ac */ /* 0x000ea20008000a00 */
[----:B------:R-:W-:Y:S02]  /*49a0*/  IMAD.MOV.U32 R147, RZ, RZ, 0x1 ;  /* 0x00000001ff937424 */ /* 0x000fe400078e00ff */
[----:B------:R-:W-:Y:S11]  /*49b0*/  ISETP.NE.AND.EX P1, PT, R3, RZ, PT, P1 ;  /* 0x000000ff0300720c */ /* 0x000ff60003f25310 */
[----:B------:R-:W-:Y:S02]  /*49c0*/  @!UPT UIADD3 URZ, UPT, UPT, URZ, URZ, URZ ;  /* 0x000000fffffff290 */ /* 0x000fe4000fffe0ff */
[----:B------:R-:W3:Y:S01]  /*49d0*/  @P1 LDC.64 R8, c[0x0][0x888] ;  /* 0x00022200ff081b82 */ /* 0x000ee20000000a00 */
[----:B-1----:R-:W-:Y:S04]  /*49e0*/  @P1 IMAD R0, R4, UR36, RZ ;  /* 0x0000002404001c24 */ /* 0x002fe8000f8e02ff */
[----:B---3--:R-:W-:Y:S04]  /*49f0*/  @P1 IMAD.WIDE R8, R0, 0x4, R8 ;  /* 0x0000000400081825 */ /* 0x008fe800078e0208 */
[----:B------:R-:W-:Y:S01]  /*4a00*/  HFMA2 R0, -RZ, RZ, 0, 5.9604644775390625e-08 ;  /* 0x00000001ff007431 */ /* 0x000fe200000001ff */
[----:B--2--5:R2:W5:Y:S04]  /*4a10*/  @P1 LDG.E R71, desc[UR4][R8.64] ;  /* 0x0000000408471981 */ /* 0x024568000c1e1900 */
[----:B------:R-:W-:Y:S01]  /*4a20*/  @!P1 PRMT R147, R0, 0x7610, R147 ;  /* 0x0000761000939816 */ /* 0x000fe20000000093 */
[----:B--2---:R-:W3:Y:S06]  /*4a30*/  @!P1 LDC R71, c[0x0][0x880] ;  /* 0x00022000ff479b82 */ /* 0x004eec0000000800 */
.L_x_84:
[----:B---3-5:R-:W-:Y:S01]  /*4a40*/  @!P0 ISETP.EQ.AND P1, PT, R71, RZ, PT ;  /* 0x000000ff4700820c */ /* 0x028fe20003f22270 */
[----:B------:R-:W-:Y:S01]  /*4a50*/  @!UPT UIADD3 URZ, UPT, UPT, URZ, URZ, URZ ;  /* 0x000000fffffff290 */ /* 0x000fe2000fffe0ff */
[----:B------:R-:W-:Y:S11]  /*4a60*/  @!P0 BRA `(.L_x_85) ;  /* 0x0000000000188947 */ /* 0x000ff60003800000 */
[----:B------:R-:W-:Y:S02]  /*4a70*/  LOP3.LUT P0, RZ, R147, 0xff, RZ, 0xc0, !PT ;  /* 0x000000ff93ff7812 */ /* 0x000fe4000780c0ff */
[----:B------:R-:W-:Y:S04]  /*4a80*/  ISETP.NE.U32.AND P1, PT, R2, RZ, PT ;  /* 0x000000ff0200720c */ /* 0x000fe80003f25070 */
[----:B------:R-:W-:Y:S04]  /*4a90*/  ISETP.NE.AND.EX P1, PT, R3, RZ, PT, P1 ;  /* 0x000000ff0300720c */ /* 0x000fe80003f25310 */
[----:B------:R-:W-:Y:S03]  /*4aa0*/  PLOP3.LUT P1, PT, P1, PT, PT, 0x8, 0x80 ;  /* 0x000000000080781c */ /* 0x000fe60000f2e170 */
[----:B------:R-:W-:Y:S11]  /*4ab0*/  @P0 ISETP.EQ.AND P1, PT, R71, RZ, PT ;  /* 0x000000ff4700020c */ /* 0x000ff60003f22270 */
[----:B------:R-:W-:Y:S02]  /*4ac0*/  @!UPT UIADD3 URZ, UPT, UPT, URZ, URZ, URZ ;  /* 0x000000fffffff290 */ /* 0x000fe4000fffe0ff */
.L_x_85:
[----:B------:R-:W2:Y:S01]  /*4ad0*/  SYNCS.PHASECHK.TRANS64.TRYWAIT P0, [UR17+0x88], R6 ;  /* 0x00008806ff0075a7 */ /* 0x000ea20008001111 */
[----:B------:R-:W-:Y:S02]  /*4ae0*/  ELECT P2, URZ, PT ;  /* 0x0000000000ff782f */ /* 0x000fe40003840000 */
[----:B------:R-:W-:Y:S01]  /*4af0*/  IADD3 R14, PT, PT, R14, 0x1, RZ ;  /* 0x000000010e0e7810 */ /* 0x000fe20007ffe0ff */
[----:B--2---:R-:W-:Y:S10]  /*4b00*/  @!P0 BRA `(.L_x_86) ;  /* 0x0000003000a08947 */ /* 0x004ff40003800000 */
.L_x_145:
[----:B------:R-:W-:Y:S01]  /*4b10*/  PLOP3.LUT P1, PT, P1, P2, PT, 0xf2, 0x2f ;  /* 0x00000000002f781c */ /* 0x000fe20000f25e72 */
[----:B------:R-:W-:Y:S01]  /*4b20*/  UMOV UR18, 0x0 ;  /* 0x0000000000127882 */ /* 0x000fe20000000000 */
[----:B------:R-:W-:Y:S01]  /*4b30*/  UMOV UR19, 0x10000000 ;  /* 0x1000000000137882 */ /* 0x000fe20000000000 */
[----:B------:R-:W-:Y:S01]  /*4b40*/  UMOV UR12, UR36 ;  /* 0x00000024000c7c82 */ /* 0x000fe20008000000 */
[----:B------:R-:W-:Y:S01]  /*4b50*/  LOP3.LUT R15, R15, 0x1, RZ, 0x3c, !PT ;  /* 0x000000010f0f7812 */ /* 0x000fe200078e3cff */
[----:B------:R-:W-:Y:S01]  /*4b60*/  UPLOP3.LUT UP3, UPT, UPT, UPT, UPT, 0x80, 0x8 ;  /* 0x000000000008789c */ /* 0x000fe20003f6f070 */
[----:B------:R-:W-:Y:S07]  /*4b70*/  UMOV UR36, UR24 ;  /* 0x0000001800247c82 */ /* 0x000fee0008000000 */
[----:B-1----:R-:W-:Y:S01]  /*4b80*/  @!P1 IADD3 R6, P0, PT, R16, 0x580, RZ ;  /* 0x0000058010069810 */ /* 0x002fe20007f1e0ff */
[----:B------:R-:W-:Y:S03]  /*4b90*/  VOTEU.ALL UP0, P1 ;  /* 0x0000000000ff7886 */ /* 0x000fe60000800000 */
[----:B------:R-:W-:Y:S01]  /*4ba0*/  @!P1 R2UR UR5, R6 ;  /* 0x00000000060592ca */ /* 0x000fe200000e0000 */
[----:B------:R-:W-:Y:S01]  /*4bb0*/  @!P1 IMAD.X R0, RZ, RZ, R17, P0 ;  /* 0x000000ffff009224 */ /* 0x000fe200000e0611 */
[----:B------:R-:W-:Y:S01]  /*4bc0*/  @!UP0 USHF.L.U32 UR10, UR45, 0x6, URZ ;  /* 0x000000062d0a8899 */ /* 0x000fe200080006ff */
[----:B------:R-:W-:Y:S01]  /*4bd0*/  ISETP.NE.AND P0, PT, R14, 0x2, PT ;  /* 0x000000020e00780c */ /* 0x000fe20003f05270 */
[----:B------:R-:W-:Y:S02]  /*4be0*/  @!UP0 USHF.L.U32 UR11, UR46, 0x7, URZ ;  /* 0x000000072e0b8899 */ /* 0x000fe400080006ff */
[----:B------:R-:W-:Y:S01]  /*4bf0*/  @!P1 R2UR UR4, R0 ;  /* 0x00000000000492ca */ /* 0x000fe200000e0000 */
[----:B------:R-:W-:Y:S01]  /*4c00*/  @!UP0 UIADD3 UR8, UPT, UPT, UR17, 0x200, URZ ;  /* 0x0000020011088890 */ /* 0x000fe2000fffe0ff */
[----:B------:R-:W-:Y:S01]  /*4c10*/  SEL R0, RZ, 0x1, P0 ;  /* 0x00000001ff007807 */ /* 0x000fe20000000000 */
[----:B------:R-:W-:Y:S01]  /*4c20*/  @!UP0 UIADD3 UR9, UPT, UPT, UR17, 0x80, URZ ;  /* 0x0000008011098890 */ /* 0x000fe2000fffe0ff */
[----:B------:R-:W-:Y:S01]  /*4c30*/  SEL R14, R14, RZ, P0 ;  /* 0x000000ff0e0e7207 */ /* 0x000fe20000000000 */
[----:B------:R-:W-:Y:S01]  /*4c40*/  VOTEU.ALL UP0, P1 ;  /* 0x0000000000ff7886 */ /* 0x000fe20000800000 */
[----:B------:R-:W-:Y:S01]  /*4c50*/  LOP3.LUT R13, R13, R0, RZ, 0x3c, !PT ;  /* 0x000000000d0d7212 */ /* 0x000fe200078e3cff */
[----:B------:R-:W-:Y:S01]  /*4c60*/  IMAD.U32 R6, RZ, RZ, UR5 ;  /* 0x00000005ff067e24 */ /* 0x000fe2000f8e00ff */
[----:B------:R-:W-:Y:S02]  /*4c70*/  UIADD3 UR45, UPT, UPT, UR7, UR57, URZ ;  /* 0x00000039072d7290 */ /* 0x000fe4000fffe0ff */
[----:B------:R-:W-:Y:S03]  /*4c80*/  UIADD3 UR46, UPT, UPT, UR13, UR60, URZ ;  /* 0x0000003c0d2e7290 */ /* 0x000fe6000fffe0ff */
[----:B------:R-:W-:Y:S01]  /*4c90*/  IMAD.U32 R7, RZ, RZ, UR4 ;  /* 0x00000004ff077e24 */ /* 0x000fe2000f8e00ff */
[----:B------:R-:W-:Y:S04]  /*4ca0*/  @!P1 R2UR UR4, R6 ;  /* 0x00000000060492ca */ /* 0x000fe800000e0000 */
[----:B------:R-:W-:Y:S11]  /*4cb0*/  @!P1 R2UR UR5, R7 ;  /* 0x00000000070592ca */ /* 0x000ff600000e0000 */
[----:B------:R-:W-:Y:S02]  /*4cc0*/  @!UPT UIADD3 URZ, UPT, UPT, URZ, URZ, URZ ;  /* 0x000000fffffff290 */ /* 0x000fe4000fffe0ff */
[----:B------:R2:W-:Y:S01]  /*4cd0*/  @!UP0 UTMALDG.3D [UR8], [UR4], desc[UR18] ;  /* 0x00001208040085b4 */ /* 0x0005e20008011000 */
[----:B------:R2:W-:Y:S01]  /*4ce0*/  @!P1 SYNCS.ARRIVE.TRANS64.RED.A0TR RZ, [UR17+0x80], R12 ;  /* 0x0000800cffff99a7 */ /* 0x0005e20008300411 */
[----:B------:R-:W-:Y:S01]  /*4cf0*/  SYNCS.ARRIVE.TRANS64.RED.A1T0 RZ, [UR48], RZ ;  /* 0x000000ffffff79a7 */ /* 0x000fe20008100430 */
[----:B------:R-:W-:Y:S05]  /*4d00*/  BRA.U UP1, `(.L_x_87) ;  /* 0xfffffff5018c7547 */ /* 0x000fea000b83ffff */
[----:B------:R-:W-:Y:S07]  /*4d10*/  MOV R0, UR17 ;  /* 0x0000001100007c02 */ /* 0x000fee0008000f00 */
.L_x_88:
[----:B-1----:R-:W-:-:S04]  /*4d20*/  SHF.L.U32 R2, R15, 0x1f, RZ ;  /* 0x0000001f0f027819 */ /* 0x002fc800000006ff */
[----:B------:R1:W3:Y:S03]  /*4d30*/  SYNCS.PHASECHK.TRANS64.TRYWAIT P0, [R0+URZ+0x88], R2 ;  /* 0x00008802000075a7 */ /* 0x0002e600080011ff */
[----:B---3--:R-:W-:Y:S05]  /*4d40*/  @!P0 NANOSLEEP.SYNCS 0x989680 ;  /* 0x009896800000895d */ /* 0x008fea0003900000 */
[----:B------:R-:W3:Y:S02]  /*4d50*/  @!P0 SYNCS.PHASECHK.TRANS64 P0, [R0+URZ+0x88], R2 ;  /* 0x00008802000085a7 */ /* 0x000ee400080010ff */
[----:B--23--:R-:W-:Y:S05]  /*4d60*/  @P0 EXIT ;  /* 0x000000000000094d */ /* 0x00cfea0003800000 */
[----:B------:R-:W-:Y:S05]  /*4d70*/  BRA `(.L_x_88) ;  /* 0xfffffffc00e87947 */ /* 0x000fea000383ffff */
.L_x_79:
[----:B------:R-:W-:-:S06]  /*4d80*/  UISETP.GE.AND UP0, UPT, UR22, 0x4, UPT ;  /* 0x000000041600788c */ /* 0x000fcc000bf06270 */
[----:B------:R-:W-:-:S13]  /*4d90*/  PLOP3.LUT P0, PT, PT, PT, UP0, 0x80, 0x8 ;  /* 0x000000000008781c */ /* 0x000fda0003f0f008 */
[----:B------:R-:W-:Y:S05]  /*4da0*/  @!P0 EXIT ;  /* 0x000000000000894d */ /* 0x000fea0003800000 */
[----:B------:R-:W-:Y:S01]  /*4db0*/  BAR.SYNC.DEFER_BLOCKING 0x6, 0xa0 ;  /* 0x0182800000007b1d */ /* 0x000fe20000010000 */
[C---:B------:R-:W-:Y:S01]  /*4dc0*/  IMAD.SHL.U32 R146, R142.reuse, 0x40, RZ ;  /* 0x000000408e927824 */ /* 0x040fe200078e00ff */
[C---:B------:R-:W-:Y:S01]  /*4dd0*/  R2P PR, R142.reuse, 0x6 ;  /* 0x000000068e007804 */ /* 0x040fe20000000000 */
[C---:B------:R-:W-:Y:S01]  /*4de0*/  IMAD.SHL.U32 R4, R142.reuse, 0x8, RZ ;  /* 0x000000088e047824 */ /* 0x040fe200078e00ff */
[----:B------:R-:W-:Y:S01]  /*4df0*/  SHF.L.U32 R69, R142, 0x10, RZ ;  /* 0x000000108e457819 */ /* 0x000fe200000006ff */
[----:B------:R-:W-:Y:S01]  /*4e00*/  IMAD.MOV.U32 R144, RZ, RZ, 0x20 ;  /* 0x00000020ff907424 */ /* 0x000fe200078e00ff */
[----:B------:R-:W-:Y:S02]  /*4e10*/  UMOV UR44, 0x400 ;  /* 0x00000400002c7882 */ /* 0x000fe40000000000 */
[----:B------:R-:W1:Y:S01]  /*4e20*/  LDC.64 R138, c[0x0][0x888] ;  /* 0x00022200ff8a7b82 */ /* 0x000e620000000a00 */
[----:B------:R-:W-:Y:S01]  /*4e30*/  ULEA UR44, UR48, UR44, 0x18 ;  /* 0x0000002c302c7291 */ /* 0x000fe2000f8ec0ff */
[----:B------:R-:W-:Y:S01]  /*4e40*/  LOP3.LUT R5, R146, 0x180, RZ, 0xc0, !PT ;  /* 0x0000018092057812 */ /* 0x000fe200078ec0ff */
[----:B------:R-:W-:Y:S01]  /*4e50*/  IMAD.MOV.U32 R145, RZ, RZ, 0x10 ;  /* 0x00000010ff917424 */ /* 0x000fe200078e00ff */
[----:B------:R-:W-:Y:S01]  /*4e60*/  SEL R144, R144, 0xffffffe0, !P2 ;  /* 0xffffffe090907807 */ /* 0x000fe20005000000 */
[----:B------:R-:W-:Y:S01]  /*4e70*/  UIADD3 UR4, UPT, UPT, UR44, 0x2200, URZ ;  /* 0x000022002c047890 */ /* 0x000fe2000fffe0ff */
[----:B------:R-:W-:Y:S01]  /*4e80*/  LOP3.LUT R4, R5, 0x30, R4, 0xf8, !PT ;  /* 0x0000003005047812 */ /* 0x000fe200078ef804 */
[----:B------:R-:W-:Y:S01]  /*4e90*/  HFMA2 R149, -RZ, RZ, 0, 0 ;  /* 0x00000000ff957431 */ /* 0x000fe200000001ff */
[----:B------:R-:W2:Y:S01]  /*4ea0*/  LDC.64 R140, c[0x0][0x890] ;  /* 0x00022400ff8c7b82 */ /* 0x000ea20000000a00 */
[----:B------:R-:W-:Y:S01]  /*4eb0*/  SEL R145, R145, 0xfffffff0, !P1 ;  /* 0xfffffff091917807 */ /* 0x000fe20004800000 */
[----:B------:R-:W-:Y:S01]  /*4ec0*/  IMAD.MOV.U32 R68, RZ, RZ, RZ ;  /* 0x000000ffff447224 */ /* 0x000fe200078e00ff */
[----:B------:R-:W-:Y:S01]  /*4ed0*/  LOP3.LUT R146, R4, 0x1e40, R146, 0xf8, !PT ;  /* 0x00001e4004927812 */ /* 0x000fe200078ef892 */
[----:B------:R-:W-:Y:S01]  /*4ee0*/  IMAD.MOV.U32 R152, RZ, RZ, RZ ;  /* 0x000000ffff987224 */ /* 0x000fe200078e00ff */
[----:B------:R-:W-:-:S02]  /*4ef0*/  SHF.R.U32.HI R143, RZ, 0x4, R144 ;  /* 0x00000004ff8f7819 */ /* 0x000fc40000011690 */
[----:B------:R-:W-:Y:S02]  /*4f00*/  CS2R R150, SRZ ;  /* 0x0000000000967805 */ /* 0x000fe4000001ff00 */
[----:B------:R-:W-:Y:S01]  /*4f10*/  LOP3.LUT R69, R69, 0x600000, RZ, 0xc0, !PT ;  /* 0x0060000045457812 */ /* 0x000fe200078ec0ff */
[----:B------:R-:W3:Y:S01]  /*4f20*/  LDC.64 R136, c[0x0][0x8b0] ;  /* 0x00022c00ff887b82 */ /* 0x000ee20000000a00 */
[----:B------:R-:W4:Y:S01]  /*4f30*/  LDS R0, [UR44+0x150] ;  /* 0x0001502cff007984 */ /* 0x000f220008000800 */
[----:B------:R-:W-:Y:S01]  /*4f40*/  VIADD R4, R146, UR44 ;  /* 0x0000002c92047c36 */ /* 0x000fe20008000000 */
[----:B------:R-:W-:Y:S01]  /*4f50*/  LEA.HI R143, R145, R143, RZ, 0x1c ;  /* 0x0000008f918f7211 */ /* 0x000fe200078fe0ff */
[----:B------:R-:W-:Y:S01]  /*4f60*/  IMAD.U32 R153, RZ, RZ, UR4 ;  /* 0x00000004ff997e24 */ /* 0x000fe2000f8e00ff */
[----:B------:R-:W1:Y:S01]  /*4f70*/  LDCU UR50, c[0x0][0x370] ;  /* 0x00006e00ff3277ac */ /* 0x000e620008000800 */
[--C-:B------:R-:W-:Y:S01]  /*4f80*/  IMAD.IADD R144, R144, 0x1, R4.reuse ;  /* 0x0000000190907824 */ /* 0x100fe200078e0204 */
[----:B------:R-:W-:Y:S01]  /*4f90*/  LEA R143, R143, R4, 0x4 ;  /* 0x000000048f8f7211 */ /* 0x000fe200078e20ff */
[----:B------:R-:W1:Y:S01]  /*4fa0*/  LDC.64 R134, c[0x0][0x8a8] ;  /* 0x00022a00ff867b82 */ /* 0x000e620000000a00 */
[----:B------:R-:W-:Y:S01]  /*4fb0*/  IMAD.IADD R145, R145, 0x1, R4 ;  /* 0x0000000191917824 */ /* 0x000fe200078e0204 */
[----:B------:R-:W1:Y:S01]  /*4fc0*/  LDCU.64 UR62, c[0x0][0x348] ;  /* 0x00006900ff3e77ac */ /* 0x000e620008000a00 */
[----:B------:R-:W1:Y:S01]  /*4fd0*/  LDCU UR41, c[0x0][0xb0c] ;  /* 0x00016180ff2977ac */ /* 0x000e620008000800 */
[----:B------:R-:W1:Y:S01]  /*4fe0*/  LDCU UR39, c[0x0][0xb30] ;  /* 0x00016600ff2777ac */ /* 0x000e620008000800 */
[----:B------:R-:W1:Y:S01]  /*4ff0*/  LDCU.64 UR58, c[0x0][0x888] ;  /* 0x00011100ff3a77ac */ /* 0x000e620008000a00 */
[----:B------:R-:W1:Y:S01]  /*5000*/  LDCU.64 UR42, c[0x0][0xb28] ;  /* 0x00016500ff2a77ac */ /* 0x000e620008000a00 */
[----:B------:R-:W1:Y:S01]  /*5010*/  LDCU.128 UR52, c[0x0][0xb10] ;  /* 0x00016200ff3477ac */ /* 0x000e620008000c00 */
[----:B------:R-:W1:Y:S01]  /*5020*/  LDCU UR49, c[0x0][0x374] ;  /* 0x00006e80ff3177ac */ /* 0x000e620008000800 */
[----:B------:R-:W-:Y:S01]  /*5030*/  UIADD3 UR56, UPT, UPT, UR44, 0x200, URZ ;  /* 0x000002002c387890 */ /* 0x000fe2000fffe0ff */
[----:B--2-4-:R-:W-:-:S11]  /*5040*/  IMAD.IADD R69, R0, 0x1, R69 ;  /* 0x0000000100457824 */ /* 0x014fd600078e0245 */
.L_x_106:
[----:B------:R-:W-:Y:S02]  /*5050*/  LEA R3, R149, UR44, 0x3 ;  /* 0x0000002c95037c11 */ /* 0x000fe4000f8e18ff */
[----:B------:R-:W-:Y:S02]  /*5060*/  SHF.L.U32 R0, R151, 0x1f, RZ ;  /* 0x0000001f97007819 */ /* 0x000fe400000006ff */
[----:B------:R-:W-:Y:S02]  /*5070*/  LEA R4, R149, UR44, 0x4 ;  /* 0x0000002c95047c11 */ /* 0x000fe4000f8e20ff */
[----:B--2---:R-:W2:Y:S02]  /*5080*/  SYNCS.PHASECHK.TRANS64.TRYWAIT P0, [R3+URZ+0xa0], R0 ;  /* 0x0000a000030075a7 */ /* 0x004ea400080011ff */
[----:B-12---:R-:W-:Y:S05]  /*5090*/  @!P0 BRA `(.L_x_89) ;  /* 0x0000002c00548947 */ /* 0x006fea0003800000 */
.L_x_146:
[----:B------:R-:W4:Y:S01]  /*50a0*/  LDS.128 R4, [R4+0x130] ;  /* 0x0001300004047984 */ /* 0x000f220000000c00 */
[----:B------:R-:W-:Y:S01]  /*50b0*/  UISETP.GE.AND UP0, UPT, UR40, 0x1, UPT ;  /* 0x000000012800788c */ /* 0x000fe2000bf06270 */
[----:B------:R-:W-:Y:S01]  /*50c0*/  @!PT LDS RZ, [RZ] ;  /* 0x00000000fffff984 */ /* 0x000fe20000000800 */
[----:B------:R-:W-:Y:S01]  /*50d0*/  @!PT LDS RZ, [RZ] ;  /* 0x00000000fffff984 */ /* 0x000fe20000000800 */
[----:B------:R-:W-:Y:S01]  /*50e0*/  @!PT LDS RZ, [RZ] ;  /* 0x00000000fffff984 */ /* 0x000fe20000000800 */
[----:B------:R-:W-:Y:S01]  /*50f0*/  @!PT LDS RZ, [RZ] ;  /* 0x00000000fffff984 */ /* 0x000fe20000000800 */
[----:B------:R1:W-:Y:S06]  /*5100*/  MEMBAR.ALL.CTA ;  /* 0x0000000000007992 */ /* 0x0003ec0000008000 */
[----:B-1----:R-:W1:Y:S01]  /*5110*/  FENCE.VIEW.ASYNC.S ;  /* 0x00000000000073c6 */ /* 0x002e620000000000 */
[----:B----4-:R-:W-:Y:S11]  /*5120*/  LOP3.LUT P0, RZ, R6, 0x1, RZ, 0xc0, !PT ;  /* 0x0000000106ff7812 */ /* 0x010ff6000780c0ff */
[----:B------:R-:W-:Y:S02]  /*5130*/  @!UPT UIADD3 URZ, UPT, UPT, URZ, URZ, URZ ;  /* 0x000000fffffff290 */ /* 0x000fe4000fffe0ff */
[----:B-1----:R-:W-:Y:S01]  /*5140*/  VOTEU.ANY UP1, P0 ;  /* 0x0000000000ff7886 */ /* 0x002fe20000020100 */
[----:B------:R-:W-:Y:S01]  /*5150*/  PLOP3.LUT P0, PT, PT, PT, UP1, 0x80, 0x8 ;  /* 0x000000000008781c */ /* 0x000fe20003f0f018 */
[----:B------:R-:W-:Y:S11]  /*5160*/  UP2UR UR47, UPR, URZ, 0x2 ;  /* 0x00000002ff2f7883 */ /* 0x000ff60008000000 */
[----:B------:R-:W-:Y:S01]  /*5170*/  @!UPT UIADD3 URZ, UPT, UPT, URZ, URZ, URZ ;  /* 0x000000fffffff290 */ /* 0x000fe2000fffe0ff */
        /* <DEDUP_REMOVED lines=13> */
[----:B------:R-:W2:Y:S01]  /*5250*/  LDCU UR12, c[0x0][0xb20] ;  /* 0x00016400ff0c77ac */ /* 0x000ea20008000800 */
[----:B------:R-:W-:Y:S02]  /*5260*/  UIMAD.WIDE.U32 UR4, UR49, UR55, URZ ;  /* 0x00000037310472a5 */ /* 0x000fe4000f8e00ff */
[----:B------:R-:W-:Y:S02]  /*5270*/  UIMAD.WIDE.U32 UR6, UR50, UR52, URZ ;  /* 0x00000034320672a5 */ /* 0x000fe4000f8e00ff */
[----:B------:R-:W-:Y:S02]  /*5280*/  UISETP.NE.AND UP0, UPT, UR54, 0x1, UPT ;  /* 0x000000013600788c */ /* 0x000fe4000bf05270 */
[----:B------:R-:W-:Y:S02]  /*5290*/  UIMAD.WIDE.U32 UR8, UR37, UR55, URZ ;  /* 0x00000037250872a5 */ /* 0x000fe4000f8e00ff */
[----:B------:R-:W-:Y:S02]  /*52a0*/  UIMAD.WIDE.U32 UR10, UR38, UR52, URZ ;  /* 0x00000034260a72a5 */ /* 0x000fe4000f8e00ff */
[----:B------:R-:W-:Y:S02]  /*52b0*/  UISETP.NE.AND UP1, UPT, UR41, 0x1, UPT ;  /* 0x000000012900788c */ /* 0x000fe4000bf25270 */
[----:B------:R-:W-:Y:S01]  /*52c0*/  UISETP.NE.AND UP2, UPT, UR40, 0x1, UPT ;  /* 0x000000012800788c */ /* 0x000fe2000bf45270 */
[----:B------:R-:W-:Y:S02]  /*52d0*/  UMOV UR4, UR5 ;  /* 0x0000000500047c82 */ /* 0x000fe40008000000 */
[----:B--2---:R-:W-:Y:S03]  /*52e0*/  USHF.R.U32.HI UR5, URZ, UR12, UR4 ;  /* 0x0000000cff057299 */ /* 0x004fe60008011604 */
[----:B------:R-:W-:Y:S02]  /*52f0*/  UMOV UR4, UR7 ;  /* 0x0000000700047c82 */ /* 0x000fe40008000000 */
[----:B------:R-:W-:Y:S02]  /*5300*/  USHF.R.U32.HI UR7, URZ, UR53, UR4 ;  /* 0x00000035ff077299 */ /* 0x000fe40008011604 */
[----:B------:R-:W-:Y:S02]  /*5310*/  USEL UR4, UR49, UR5, !UP0 ;  /* 0x0000000531047287 */ /* 0x000fe4000c000000 */
[----:B------:R-:W-:Y:S01]  /*5320*/  USEL UR7, UR50, UR7, !UP1 ;  /* 0x0000000732077287 */ /* 0x000fe2000c800000 */
[----:B------:R-:W-:Y:S01]  /*5330*/  UMOV UR5, UR9 ;  /* 0x0000000900057c82 */ /* 0x000fe20008000000 */
[----:B------:R-:W-:Y:S02]  /*5340*/  UIMAD.WIDE.U32 UR8, UR4, UR42, URZ ;  /* 0x0000002a040872a5 */ /* 0x000fe4000f8e00ff */
[----:B------:R-:W-:Y:S03]  /*5350*/  USHF.R.U32.HI UR6, URZ, UR12, UR5 ;  /* 0x0000000cff067299 */ /* 0x000fe60008011605 */
[----:B------:R-:W-:Y:S01]  /*5360*/  UMOV UR5, UR11 ;  /* 0x0000000b00057c82 */ /* 0x000fe20008000000 */
[----:B------:R-:W-:Y:S02]  /*5370*/  UIMAD.WIDE.U32 UR10, UR7, UR42, URZ ;  /* 0x0000002a070a72a5 */ /* 0x000fe4000f8e00ff */
[----:B------:R-:W-:Y:S02]  /*5380*/  USHF.R.U32.HI UR12, URZ, UR53, UR5 ;  /* 0x00000035ff0c7299 */ /* 0x000fe40008011605 */
[----:B------:R-:W-:Y:S01]  /*5390*/  USEL UR6, UR37, UR6, !UP0 ;  /* 0x0000000625067287 */ /* 0x000fe2000c000000 */
[----:B------:R-:W-:Y:S02]  /*53a0*/  UMOV UR5, UR9 ;  /* 0x0000000900057c82 */ /* 0x000fe40008000000 */
[----:B------:R-:W-:Y:S01]  /*53b0*/  UMOV UR10, UR11 ;  /* 0x0000000b000a7c82 */ /* 0x000fe20008000000 */
[----:B------:R-:W-:Y:S02]  /*53c0*/  @UP2 USHF.R.U32.HI UR4, URZ, UR43, UR5 ;  /* 0x0000002bff042299 */ /* 0x000fe40008011605 */
[----:B------:R-:W-:Y:S02]  /*53d0*/  @UP2 USHF.R.U32.HI UR7, URZ, UR43, UR10 ;  /* 0x0000002bff072299 */ /* 0x000fe4000801160a */
[----:B------:R-:W-:Y:S02]  /*53e0*/  UIMAD UR4, UR40, UR4, URZ ;  /* 0x00000004280472a4 */ /* 0x000fe4000f8e02ff */
[----:B------:R-:W-:Y:S02]  /*53f0*/  UIMAD.WIDE.U32 UR10, UR6, UR42, URZ ;  /* 0x0000002a060a72a5 */ /* 0x000fe4000f8e00ff */
[----:B------:R-:W-:Y:S02]  /*5400*/  USEL UR5, UR38, UR12, !UP1 ;  /* 0x0000000c26057287 */ /* 0x000fe4000c800000 */
[----:B------:R-:W-:Y:S02]  /*5410*/  UIMAD UR8, UR40, UR7, URZ ;  /* 0x00000007280872a4 */ /* 0x000fe4000f8e02ff */
[----:B------:R-:W-:Y:S03]  /*5420*/  UISETP.GE.AND UP0, UPT, UR6, UR4, UPT ;  /* 0x000000040600728c */ /* 0x000fe6000bf06270 */
[----:B------:R-:W-:Y:S01]  /*5430*/  UMOV UR4, UR11 ;  /* 0x0000000b00047c82 */ /* 0x000fe20008000000 */
[----:B------:R-:W-:Y:S02]  /*5440*/  UISETP.GE.OR UP0, UPT, UR5, UR8, UP0 ;  /* 0x000000080500728c */ /* 0x000fe40008706670 */
[----:B------:R-:W-:Y:S02]  /*5450*/  USHF.R.U32.HI UR4, URZ, UR43, UR4 ;  /* 0x0000002bff047299 */ /* 0x000fe40008011604 */
[----:B------:R-:W-:Y:S02]  /*5460*/  UIMAD.WIDE.U32 UR8, UR5, UR42, URZ ;  /* 0x0000002a050872a5 */ /* 0x000fe4000f8e00ff */
[----:B------:R-:W-:Y:S02]  /*5470*/  USEL UR11, UR6, UR4, !UP2 ;  /* 0x00000004060b7287 */ /* 0x000fe4000d000000 */
[----:B------:R-:W-:Y:S02]  /*5480*/  UIADD3 UR8, UPT, UPT, -UR5, URZ, URZ ;  /* 0x000000ff05087290 */ /* 0x000fe4000fffe1ff */
[----:B------:R-:W-:Y:S01]  /*5490*/  UIADD3 UR10, UPT, UPT, -UR11, URZ, URZ ;  /* 0x000000ff0b0a7290 */ /* 0x000fe2000fffe1ff */
[----:B------:R-:W-:Y:S01]  /*54a0*/  @!UP0 UMOV UR4, UR9 ;  /* 0x0000000900048c82 */ /* 0x000fe20008000000 */
[----:B------:R-:W-:Y:S02]  /*54b0*/  UIADD3 UR9, UPT, UPT, -UR6, URZ, URZ ;  /* 0x000000ff06097290 */ /* 0x000fe4000fffe1ff */
[----:B------:R-:W-:Y:S02]  /*54c0*/  @!UP0 USHF.R.U32.HI UR4, URZ, UR43, UR4 ;  /* 0x0000002bff048299 */ /* 0x000fe40008011604 */
[----:B------:R-:W-:Y:S02]  /*54d0*/  UIMAD UR10, UR40, UR10, UR6 ;  /* 0x0000000a280a72a4 */ /* 0x000fe4000f8e0206 */
[----:B------:R-:W-:Y:S04]  /*54e0*/  @!UP0 USEL UR4, UR5, UR4, !UP2 ;  /* 0x0000000405048287 */ /* 0x000fe8000d000000 */
[----:B------:R-:W-:Y:S02]  /*54f0*/  @!UP0 UIMAD UR10, UR7, UR10, UR4 ;  /* 0x0000000a070a82a4 */ /* 0x000fe4000f8e0204 */
[----:B------:R-:W-:Y:S02]  /*5500*/  @!UP0 UIADD3 UR11, UPT, UPT, UR11, -UR4, URZ ;  /* 0x800000040b0b8290 */ /* 0x000fe4000fffe0ff */
[----:B------:R-:W-:Y:S02]  /*5510*/  UIMAD UR7, UR41, UR8, UR38 ;  /* 0x00000008290772a4 */ /* 0x000fe4000f8e0226 */
[----:B------:R-:W-:Y:S02]  /*5520*/  @!UP0 UIMAD UR6, UR11, UR40, UR5 ;  /* 0x000000280b0682a4 */ /* 0x000fe4000f8e0205 */
[----:B------:R-:W-:Y:S01]  /*5530*/  UIMAD UR4, UR54, UR9, UR37 ;  /* 0x00000009360472a4 */ /* 0x000fe2000f8e0225 */
[----:B------:R-:W-:Y:S02]  /*5540*/  @!UP0 UMOV UR5, UR10 ;  /* 0x0000000a00058c82 */ /* 0x000fe40008000000 */
[----:B------:R-:W-:Y:S02]  /*5550*/  UIMAD UR38, UR5, UR41, UR7 ;  /* 0x00000029052672a4 */ /* 0x000fe4000f8e0207 */
[----:B------:R-:W-:Y:S11]  /*5560*/  UIMAD UR37, UR6, UR54, UR4 ;  /* 0x00000036062572a4 */ /* 0x000ff6000f8e0204 */
[----:B------:R-:W-:Y:S01]  /*5570*/  @!UPT UIADD3 URZ, UPT, UPT, URZ, URZ, URZ ;  /* 0x000000fffffff290 */ /* 0x000fe2000fffe0ff */
.L_x_90:
[----:B------:R-:W-:Y:S01]  /*5580*/  UISETP.NE.AND UP0, UPT, UR39, 0x1, UPT ;  /* 0x000000012700788c */ /* 0x000fe2000bf05270 */
[----:B------:R-:W-:Y:S10]  /*5590*/  IADD3 R149, PT, PT, R149, 0x1, RZ ;  /* 0x0000000195957810 */ /* 0x000ff40007ffe0ff */
[----:B------:R-:W2:Y:S01]  /*55a0*/  @!UP0 LDCU.128 UR12, c[0x0][0xb10] ;  /* 0x00016200ff0c87ac */ /* 0x000ea20008000c00 */
[----:B------:R-:W4:Y:S01]  /*55b0*/  @!UP0 LDCU UR5, c[0x0][0xb0c] ;  /* 0x00016180ff0587ac */ /* 0x000f220008000800 */
[----:B------:R-:W3:Y:S01]  /*55c0*/  @!UP0 LDCU UR10, c[0x0][0xb20] ;  /* 0x00016400ff0a87ac */ /* 0x000ee20008000800 */
[----:B--2---:R-:W-:Y:S02]  /*55d0*/  UIMAD.WIDE.U32 UR8, UR38, UR12, URZ ;  /* 0x0000000c260872a5 */ /* 0x004fe4000f8e00ff */
[----:B------:R-:W-:Y:S02]  /*55e0*/  UIMAD.WIDE.U32 UR6, UR37, UR15, URZ ;  /* 0x0000000f250672a5 */ /* 0x000fe4000f8e00ff */
[----:B------:R-:W-:Y:S03]  /*55f0*/  @!UP0 UISETP.NE.AND UP1, UPT, UR14, 0x1, UPT ;  /* 0x000000010e00888c */ /* 0x000fe6000bf25270 */
[----:B------:R-:W-:Y:S01]  /*5600*/  @!UP0 UMOV UR4, UR9 ;  /* 0x0000000900048c82 */ /* 0x000fe20008000000 */
[----:B----4-:R-:W-:Y:S02]  /*5610*/  @!UP0 UISETP.NE.AND UP2, UPT, UR5, 0x1, UPT ;  /* 0x000000010500888c */ /* 0x010fe4000bf45270 */
[----:B------:R-:W-:Y:S01]  /*5620*/  @!UP0 USHF.R.U32.HI UR4, URZ, UR13, UR4 ;  /* 0x0000000dff048299 */ /* 0x000fe20008011604 */
[----:B------:R-:W-:Y:S02]  /*5630*/  @!UP0 UMOV UR6, UR7 ;  /* 0x0000000700068c82 */ /* 0x000fe40008000000 */
[----:B---3--:R-:W-:Y:S02]  /*5640*/  @!UP0 USHF.R.U32.HI UR6, URZ, UR10, UR6 ;  /* 0x0000000aff068299 */ /* 0x008fe40008011606 */
[----:B------:R-:W-:Y:S02]  /*5650*/  @!UP0 USEL UR7, UR38, UR4, !UP2 ;  /* 0x0000000426078287 */ /* 0x000fe4000d000000 */
[----:B------:R-:W-:Y:S04]  /*5660*/  @!UP0 USEL UR6, UR37, UR6, !UP1 ;  /* 0x0000000625068287 */ /* 0x000fe8000c800000 */
[----:B------:R-:W-:Y:S02]  /*5670*/  @!UP0 UIADD3 UR4, UPT, UPT, -UR7, UR6, URZ ;  /* 0x0000000607048290 */ /* 0x000fe4000fffe1ff */
[----:B------:R-:W-:Y:S02]  /*5680*/  @!UP0 UIADD3 UR6, UPT, UPT, UR7, -UR6, URZ ;  /* 0x8000000607068290 */ /* 0x000fe4000fffe0ff */
[----:B------:R-:W-:Y:S02]  /*5690*/  @!UP0 UIMAD UR38, UR4, UR5, UR38 ;  /* 0x00000005042682a4 */ /* 0x000fe4000f8e0226 */
[----:B------:R-:W-:Y:S02]  /*56a0*/  @!UP0 UIMAD UR37, UR6, UR14, UR37 ;  /* 0x0000000e062582a4 */ /* 0x000fe4000f8e0225 */
[----:B------:R-:W-:Y:S09]  /*56b0*/  ULOP3.LUT UP0, URZ, UR56, 0x1b0, URZ, 0xc0, !UPT ;  /* 0x000001b038ff7892 */ /* 0x000ff2000f80c0ff */
[----:B------:R-:W-:Y:S05]  /*56c0*/  BRA.U !UP0, `(.L_x_91) ;  /* 0x0000000108407547 */ /* 0x000fea000b800000 */
[----:B------:R-:W2:Y:S01]  /*56d0*/  LDCU.64 UR8, c[0x4][0x80] ;  /* 0x01001000ff0877ac */ /* 0x000ea20008000a00 */
[----:B------:R-:W-:Y:S01]  /*56e0*/  MOV R3, 0x0 ;  /* 0x0000000000037802 */ /* 0x000fe20000000f00 */
[----:B------:R-:W-:Y:S02]  /*56f0*/  HFMA2 R12, -RZ, RZ, 0, 5.9604644775390625e-08 ;  /* 0x00000001ff0c7431 */ /* 0x000fe400000001ff */
[----:B------:R-:W-:Y:S02]  /*5700*/  IMAD.MOV.U32 R8, RZ, RZ, 0x70 ;  /* 0x00000070ff087424 */ /* 0x000fe400078e00ff */
[----:B------:R-:W-:Y:S01]  /*5710*/  IMAD.MOV.U32 R13, RZ, RZ, RZ ;  /* 0x000000ffff0d7224 */ /* 0x000fe200078e00ff */
[----:B------:R-:W3:Y:S01]  /*5720*/  LDCU.64 UR6, c[0x4][0x88] ;  /* 0x01001100ff0677ac */ /* 0x000ee20008000a00 */
[----:B------:R-:W4:Y:S01]  /*5730*/  LDC.64 R2, c[0x4][R3] ;  /* 0x0100000003027b82 */ /* 0x000f220000000a00 */
[----:B------:R-:W1:Y:S01]  /*5740*/  LDCU.64 UR4, c[0x4][0x8] ;  /* 0x01000100ff0477ac */ /* 0x000e620008000a00 */
[----:B--2---:R-:W-:Y:S01]  /*5750*/  MOV R5, UR9 ;  /* 0x0000000900057c02 */ /* 0x004fe20008000f00 */
[----:B------:R-:W-:Y:S01]  /*5760*/  IMAD.U32 R4, RZ, RZ, UR8 ;  /* 0x00000008ff047e24 */ /* 0x000fe2000f8e00ff */
[----:B---3--:R-:W-:Y:S01]  /*5770*/  MOV R7, UR7 ;  /* 0x0000000700077c02 */ /* 0x008fe20008000f00 */
[----:B------:R-:W-:Y:S01]  /*5780*/  IMAD.U32 R6, RZ, RZ, UR6 ;  /* 0x00000006ff067e24 */ /* 0x000fe2000f8e00ff */
[----:B-1----:R-:W-:Y:S01]  /*5790*/  MOV R11, UR5 ;  /* 0x00000005000b7c02 */ /* 0x002fe20008000f00 */
[----:B------:R-:W-:Y:S02]  /*57a0*/  IMAD.U32 R10, RZ, RZ, UR4 ;  /* 0x00000004ff0a7e24 */ /* 0x000fe4000f8e00ff */
[----:B------:R-:W-:Y:S07]  /*57b0*/  LEPC R20, `(.L_x_91) ;  /* 0x000000001014794e */ /* 0x000fee0000000000 */
[----:B----45:R-:W-:Y:S05]  /*57c0*/  CALL.ABS.NOINC R2 ;  /* 0x0000000002007343 */ /* 0x030fea0003c00000 */
.L_x_91:
[----:B------:R-:W-:Y:S01]  /*57d0*/  LOP3.LUT P0, RZ, R153, 0x1b0, RZ, 0xc0, !PT ;  /* 0x000001b099ff7812 */ /* 0x000fe2000780c0ff */
[----:B------:R-:W-:Y:S11]  /*57e0*/  BSSY.RECONVERGENT B6, `(.L_x_92) ;  /* 0x0000013000067945 */ /* 0x000ff60003800200 */
[----:B------:R-:W-:Y:S01]  /*57f0*/  @!UPT UIADD3 URZ, UPT, UPT, URZ, URZ, URZ ;  /* 0x000000fffffff290 */ /* 0x000fe2000fffe0ff */
[----:B------:R-:W-:Y:S05]  /*5800*/  @!P0 BRA `(.L_x_93) ;  /* 0x0000000000408947 */ /* 0x000fea0003800000 */
        /* <DEDUP_REMOVED lines=16> */
.L_x_93:
[----:B------:R-:W-:Y:S05]  /*5910*/  BSYNC.RECONVERGENT B6 ;  /* 0x0000000000067941 */ /* 0x000fea0003800200 */
.L_x_92:
[----:B------:R-:W-:Y:S01]  /*5920*/  ISETP.NE.U32.AND P3, PT, R140, RZ, PT ;  /* 0x000000ff8c00720c */ /* 0x000fe20003f65070 */
[----:B------:R-:W-:Y:S01]  /*5930*/  UISETP.NE.AND UP1, UPT, UR61, URZ, UPT ;  /* 0x000000ff3d00728c */ /* 0x000fe2000bf25270 */
[----:B------:R-:W-:Y:S02]  /*5940*/  ISETP.NE.U32.AND P4, PT, R136, RZ, PT ;  /* 0x000000ff8800720c */ /* 0x000fe40003f85070 */
[----:B------:R-:W-:Y:S02]  /*5950*/  ISETP.NE.AND.EX P3, PT, R141, RZ, PT, P3 ;  /* 0x000000ff8d00720c */ /* 0x000fe40003f65330 */
[----:B------:R-:W-:Y:S02]  /*5960*/  PLOP3.LUT P1, PT, PT, PT, PT, 0x8, 0x80 ;  /* 0x000000000080781c */ /* 0x000fe40003f2e170 */
[----:B------:R-:W-:Y:S02]  /*5970*/  PLOP3.LUT P0, PT, PT, PT, UP1, 0x80, 0x8 ;  /* 0x000000000008781c */ /* 0x000fe40003f0f018 */
[----:B------:R-:W-:Y:S02]  /*5980*/  ISETP.NE.AND.EX P4, PT, R137, RZ, PT, P4 ;  /* 0x000000ff8900720c */ /* 0x000fe40003f85340 */
[----:B------:R-:W2:Y:S09]  /*5990*/  @UP1 LDCU.64 UR4, c[0x0][0x888] ;  /* 0x00011100ff0417ac */ /* 0x000eb20008000a00 */
[----:B------:R-:W-:Y:S01]  /*59a0*/  @P0 PLOP3.LUT P1, PT, P3, PT, PT, 0x80, 0x8 ;  /* 0x000000000008081c */ /* 0x000fe20001f2f070 */
[----:B--2---:R-:W-:Y:S04]  /*59b0*/  @UP1 UISETP.NE.U32.AND UP0, UPT, UR4, URZ, UPT ;  /* 0x000000ff0400128c */ /* 0x004fe8000bf05070 */
[----:B------:R-:W-:Y:S04]  /*59c0*/  @UP1 UISETP.NE.AND.EX UP0, UPT, UR5, URZ, UPT, UP0 ;  /* 0x000000ff0500128c */ /* 0x000fe8000bf05300 */
[----:B------:R-:W-:Y:S01]  /*59d0*/  @UP1 USEL UR4, URZ, 0xffffffff, UP0 ;  /* 0xffffffffff041887 */ /* 0x000fe20008000000 */
[----:B------:R-:W-:Y:S11]  /*59e0*/  @!P3 BRA `(.L_x_94) ;  /* 0x000000000030b947 */ /* 0x000ff60003800000 */
        /* <DEDUP_REMOVED lines=12> */
.L_x_94:
[----:B------:R-:W-:Y:S05]  /*5ab0*/  @!P4 BRA `(.L_x_95) ;  /* 0x000000000024c947 */ /* 0x000fea0003800000 */
[----:B------:R-:W-:Y:S01]  /*5ac0*/  ISETP.NE.U32.AND P2, PT, R134, RZ, PT ;  /* 0x000000ff8600720c */ /* 0x000fe20003f45070 */
[----:B------:R-:W2:Y:S03]  /*5ad0*/  LDCU.64 UR6, c[0x0][0x358] ;  /* 0x00006b00ff0677ac */ /* 0x000ea60008000a00 */
[----:B------:R-:W-:Y:S11]  /*5ae0*/  ISETP.NE.AND.EX P2, PT, R135, RZ, PT, P2 ;  /* 0x000000ff8700720c */ /* 0x000ff60003f45320 */
[----:B------:R-:W-:Y:S02]  /*5af0*/  @!UPT UIADD3 URZ, UPT, UPT, URZ, URZ, URZ ;  /* 0x000000fffffff290 */ /* 0x000fe4000fffe0ff */
[----:B------:R-:W4:Y:S01]  /*5b00*/  @P2 LDC.64 R2, c[0x0][0x8a8] ;  /* 0x00022a00ff022b82 */ /* 0x000f220000000a00 */
[----:B-1----:R-:W-:Y:S04]  /*5b10*/  @P2 IMAD R0, R136, UR36, RZ ;  /* 0x0000002488002c24 */ /* 0x002fe8000f8e02ff */
[----:B----4-:R-:W-:Y:S05]  /*5b20*/  @P2 IMAD.WIDE R2, R0, 0x4, R2 ;  /* 0x0000000400022825 */ /* 0x010fea00078e0202 */
[----:B--2--5:R2:W5:Y:S02]  /*5b30*/  @P2 LDG.E R70, desc[UR6][R2.64] ;  /* 0x0000000602462981 */ /* 0x024564000c1e1900 */
[----:B--2---:R-:W4:Y:S02]  /*5b40*/  @!P2 LDC R70, c[0x0][0x8a0] ;  /* 0x00022800ff46ab82 */ /* 0x004f240000000800 */
.L_x_95:
[----:B---3-5:R-:W-:Y:S01]  /*5b50*/  @P0 ISETP.NE.AND P4, PT, R71, RZ, PT ;  /* 0x000000ff4700020c */ /* 0x028fe20003f85270 */
[----:B-1----:R-:W-:Y:S01]  /*5b60*/  IMAD.U32 R0, RZ, RZ, UR4 ;  /* 0x00000004ff007e24 */ /* 0x002fe2000f8e00ff */
[----:B------:R-:W-:Y:S01]  /*5b70*/  @P0 LOP3.LUT P2, RZ, R147, 0xff, RZ, 0xc0, !PT ;  /* 0x000000ff93ff0812 */ /* 0x000fe2000784c0ff */
[----:B------:R-:W-:Y:S01]  /*5b80*/  BSSY B1, `(.L_x_96) ;  /* 0x000003d000017945 */ /* 0x000fe20003800000 */
[----:B------:R-:W-:Y:S02]  /*5b90*/  @P0 SEL R2, RZ, 0xffffffff, P4 ;  /* 0xffffffffff020807 */ /* 0x000fe40002000000 */
[----:B------:R-:W-:Y:S02]  /*5ba0*/  CS2R R90, SRZ ;  /* 0x00000000005a7805 */ /* 0x000fe4000001ff00 */
[----:B------:R-:W-:Y:S02]  /*5bb0*/  LEA R22, R68, UR44, 0x3 ;  /* 0x0000002c44167c11 */ /* 0x000fe4000f8e18ff */
[----:B------:R-:W-:Y:S02]  /*5bc0*/  CS2R R88, SRZ ;  /* 0x0000000000587805 */ /* 0x000fe4000001ff00 */
[----:B------:R-:W-:Y:S02]  /*5bd0*/  @P1 SEL R2, R0, R2, !P2 ;  /* 0x0000000200021207 */ /* 0x000fe40005000000 */
[----:B------:R-:W-:Y:S02]  /*5be0*/  CS2R R86, SRZ ;  /* 0x0000000000567805 */ /* 0x000fe4000001ff00 */
[----:B------:R-:W-:Y:S02]  /*5bf0*/  SHF.L.U32 R4, R152, 0x1f, RZ ;  /* 0x0000001f98047819 */ /* 0x000fe400000006ff */
[----:B------:R-:W-:Y:S02]  /*5c00*/  CS2R R84, SRZ ;  /* 0x0000000000547805 */ /* 0x000fe4000001ff00 */
[----:B------:R-:W-:Y:S02]  /*5c10*/  @P0 LOP3.LUT R2, R2, 0x1, RZ, 0xc0, !PT ;  /* 0x0000000102020812 */ /* 0x000fe400078ec0ff */
[----:B------:R-:W-:Y:S02]  /*5c20*/  CS2R R18, SRZ ;  /* 0x0000000000127805 */ /* 0x000fe4000001ff00 */
[----:B------:R-:W-:Y:S02]  /*5c30*/  PLOP3.LUT P5, PT, PT, PT, PT, 0x8, 0x80 ;  /* 0x000000000080781c */ /* 0x000fe40003fae170 */
[----:B------:R-:W-:Y:S02]  /*5c40*/  CS2R R16, SRZ ;  /* 0x0000000000107805 */ /* 0x000fe4000001ff00 */
[----:B------:R-:W-:Y:S01]  /*5c50*/  ISETP.NE.U32.OR P1, PT, R2, 0x1, !P0 ;  /* 0x000000010200780c */ /* 0x000fe20004725470 */
[----:B------:R-:W-:Y:S01]  /*5c60*/  IMAD R2, R68, 0x40, R69 ;  /* 0x0000004044027824 */ /* 0x000fe200078e0245 */
[----:B------:R-:W-:Y:S02]  /*5c70*/  CS2R R26, SRZ ;  /* 0x00000000001a7805 */ /* 0x000fe4000001ff00 */
[----:B------:R-:W-:Y:S09]  /*5c80*/  CS2R R24, SRZ ;  /* 0x0000000000187805 */ /* 0x000ff2000001ff00 */
[----:B------:R-:W-:Y:S04]  /*5c90*/  @P1 SHF.L.U32 R0, R150, 0x1f, RZ ;  /* 0x0000001f96001819 */ /* 0x000fe800000006ff */
[----:B------:R-:W1:Y:S01]  /*5ca0*/  @P1 SYNCS.PHASECHK.TRANS64.TRYWAIT P0, [UR44+0x80], R0 ;  /* 0x00008000ff0015a7 */ /* 0x000e62000800112c */
[----:B------:R2:W3:Y:S01]  /*5cb0*/  SYNCS.PHASECHK.TRANS64.TRYWAIT P4, [R22+URZ+0xc0], R4 ;  /* 0x0000c004160075a7 */ /* 0x0004e200080811ff */
[----:B-1----:R-:W-:Y:S01]  /*5cc0*/  @P1 PLOP3.LUT P5, PT, P0, PT, PT, 0x8, 0x80 ;  /* 0x000000000080181c */ /* 0x002fe200007ae170 */
[----:B------:R-:W-:Y:S01]  /*5cd0*/  @!UPT UIADD3 URZ, UPT, UPT, URZ, URZ, URZ ;  /* 0x000000fffffff290 */ /* 0x000fe2000fffe0ff */
[----:B--23--:R-:W-:Y:S11]  /*5ce0*/  @!P1 BRA `(.L_x_97) ;  /* 0x0000000000989947 */ /* 0x00cff60003800000 */
[----:B------:R-:W-:Y:S01]  /*5cf0*/  ISETP.NE.U32.AND P0, PT, RZ, UR58, PT ;  /* 0x0000003aff007c0c */ /* 0x000fe2000bf05070 */
[----:B------:R-:W-:Y:S01]  /*5d00*/  BSSY B0, `(.L_x_98) ;  /* 0x0000016000007945 */ /* 0x000fe20003800000 */
[----:B------:R-:W-:Y:S02]  /*5d10*/  ISETP.NE.AND P2, PT, R71, RZ, PT ;  /* 0x000000ff4700720c */ /* 0x000fe40003f45270 */
[----:B------:R-:W-:Y:S02]  /*5d20*/  CS2R R26, SRZ ;  /* 0x00000000001a7805 */ /* 0x000fe4000001ff00 */
[----:B------:R-:W-:Y:S02]  /*5d30*/  ISETP.NE.AND.EX P0, PT, RZ, UR59, PT, P0 ;  /* 0x0000003bff007c0c */ /* 0x000fe4000bf05300 */
[----:B------:R-:W-:Y:S02]  /*5d40*/  CS2R R24, SRZ ;  /* 0x0000000000187805 */ /* 0x000fe4000001ff00 */
[----:B------:R-:W-:Y:S02]  /*5d50*/  LOP3.LUT P1, RZ, R147, 0xff, RZ, 0xc0, !PT ;  /* 0x000000ff93ff7812 */ /* 0x000fe4000782c0ff */
[----:B------:R-:W-:Y:S02]  /*5d60*/  CS2R R18, SRZ ;  /* 0x0000000000127805 */ /* 0x000fe4000001ff00 */
[----:B------:R-:W-:Y:S02]  /*5d70*/  SEL R0, RZ, 0xffffffff, P2 ;  /* 0xffffffffff007807 */ /* 0x000fe40001000000 */
[----:B------:R-:W-:Y:S02]  /*5d80*/  CS2R R16, SRZ ;  /* 0x0000000000107805 */ /* 0x000fe4000001ff00 */
[----:B------:R-:W-:Y:S02]  /*5d90*/  SEL R3, RZ, 0xffffffff, P0 ;  /* 0xffffffffff037807 */ /* 0x000fe40000000000 */
[----:B------:R-:W-:Y:S02]  /*5da0*/  CS2R R86, SRZ ;  /* 0x0000000000567805 */ /* 0x000fe4000001ff00 */
[----:B------:R-:W-:Y:S02]  /*5db0*/  CS2R R84, SRZ ;  /* 0x0000000000547805 */ /* 0x000fe4000001ff00 */
[----:B------:R-:W-:Y:S02]  /*5dc0*/  CS2R R90, SRZ ;  /* 0x00000000005a7805 */ /* 0x000fe4000001ff00 */
[----:B------:R-:W-:Y:S02]  /*5dd0*/  @P3 SEL R0, R3, R0, !P1 ;  /* 0x0000000003003207 */ /* 0x000fe40004800000 */
[----:B------:R-:W-:Y:S02]  /*5de0*/  CS2R R88, SRZ ;  /* 0x0000000000587805 */ /* 0x000fe4000001ff00 */
[----:B------:R-:W-:Y:S04]  /*5df0*/  LOP3.LUT R0, R0, 0x1, RZ, 0xc0, !PT ;  /* 0x0000000100007812 */ /* 0x000fe800078ec0ff */
[----:B------:R-:W-:Y:S01]  /*5e00*/  ISETP.NE.U32.AND P0, PT, R0, 0x1, PT ;  /* 0x000000010000780c */ /* 0x000fe20003f05070 */
[----:B------:R-:W-:Y:S01]  /*5e10*/  @!UPT UIADD3 URZ, UPT, UPT, URZ, URZ, URZ ;  /* 0x000000fffffff290 */ /* 0x000fe2000fffe0ff */
[----:B------:R-:W-:Y:S11]  /*5e20*/  @!P5 BRA `(.L_x_99) ;  /* 0x00000000000cd947 */ /* 0x000ff60003800000 */
[----:B------:R-:W-:Y:S04]  /*5e30*/  SHF.L.U32 R3, R150, 0x1f, RZ ;  /* 0x0000001f96037819 */ /* 0x000fe800000006ff */
[----:B------:R-:W1:Y:S02]  /*5e40*/  SYNCS.PHASECHK.TRANS64.TRYWAIT P1, [UR44+0x80], R3 ;  /* 0x00008003ff0075a7 */ /* 0x000e64000802112c */
[----:B-1----:R-:W-:Y:S05]  /*5e50*/  @!P1 BRA `(.L_x_100) ;  /* 0x0000001c00f89947 */ /* 0x002fea0003800000 */
.L_x_99:
[----:B------:R-:W-:Y:S05]  /*5e60*/  BSYNC B0 ;  /* 0x0000000000007941 */ /* 0x000fea0003800000 */
.L_x_98:
[----:B------:R2:W3:Y:S01]  /*5e70*/  @P0 LDS.128 R24, [R146+UR44+0x200] ;  /* 0x0002002c92180984 */ /* 0x0004e20008000c00 */
[----:B------:R-:W-:Y:S01]  /*5e80*/  UIADD3 UR4, UPT, UPT, UR44, 0x88, URZ ;  /* 0x000000882c047890 */ /* 0x000fe2000fffe0ff */
[----:B------:R-:W-:Y:S02]  /*5e90*/  LOP3.LUT R150, R150, 0x1, RZ, 0x3c, !PT ;  /* 0x0000000196967812 */ /* 0x000fe400078e3cff */
[----:B------:R2:W1:Y:S01]  /*5ea0*/  @P0 LDS.128 R16, [R145+0x200] ;  /* 0x0002000091100984 */ /* 0x0004620000000c00 */
[----:B------:R-:W-:Y:S03]  /*5eb0*/  UPRMT UR4, UR48, 0x654, UR4 ;  /* 0x0000065430047896 */ /* 0x000fe60008000004 */
[----:B------:R2:W1:Y:S04]  /*5ec0*/  @P0 LDS.128 R84, [R144+0x200] ;  /* 0x0002000090540984 */ /* 0x0004680000000c00 */
[----:B------:R2:W1:Y:S01]  /*5ed0*/  @P0 LDS.128 R88, [R143+0x200] ;  /* 0x000200008f580984 */ /* 0x0004620000000c00 */
[----:B------:R-:W-:Y:S01]  /*5ee0*/  @!PT LDS RZ, [RZ] ;  /* 0x00000000fffff984 */ /* 0x000fe20000000800 */
[----:B------:R-:W-:Y:S01]  /*5ef0*/  @!PT LDS RZ, [RZ] ;  /* 0x00000000fffff984 */ /* 0x000fe20000000800 */
[----:B------:R-:W-:Y:S01]  /*5f00*/  @!PT LDS RZ, [RZ] ;  /* 0x00000000fffff984 */ /* 0x000fe20000000800 */
[----:B------:R-:W-:Y:S01]  /*5f10*/  @!PT LDS RZ, [RZ] ;  /* 0x00000000fffff984 */ /* 0x000fe20000000800 */
[----:B------:R5:W-:Y:S06]  /*5f20*/  MEMBAR.ALL.CTA ;  /* 0x0000000000007992 */ /* 0x000bec0000008000 */
[----:B-----5:R-:W5:Y:S02]  /*5f30*/  FENCE.VIEW.ASYNC.S ;  /* 0x00000000000073c6 */ /* 0x020f640000000000 */
[----:B-----5:R-:W-:Y:S01]  /*5f40*/  SYNCS.ARRIVE.TRANS64.RED.A1T0 RZ, [UR4], RZ ;  /* 0x000000ffffff79a7 */ /* 0x020fe20008100404 */
.L_x_97:
[----:B------:R-:W-:Y:S05]  /*5f50*/  BSYNC B1 ;  /* 0x0000000000017941 */ /* 0x000fea0003800000 */
.L_x_96:
[----:B-1----:R-:W-:Y:S04]  /*5f60*/  SHF.R.U32.HI R0, RZ, 0x15, R2 ;  /* 0x00000015ff007819 */ /* 0x002fe80000011602 */
[----:B------:R-:W-:Y:S01]  /*5f70*/  LOP3.LUT P0, RZ, R0, 0x3, R148, 0x48, !PT ;  /* 0x0000000300ff7812 */ /* 0x000fe20007804894 */
[----:B------:R-:W-:Y:S01]  /*5f80*/  @!UPT UIADD3 URZ, UPT, UPT, URZ, URZ, URZ ;  /* 0x000000fffffff290 */ /* 0x000fe2000fffe0ff */
[----:B------:R-:W-:Y:S11]  /*5f90*/  @P4 BRA `(.L_x_101) ;  /* 0x0000000000084947 */ /* 0x000ff60003800000 */
[----:B------:R-:W1:Y:S02]  /*5fa0*/  SYNCS.PHASECHK.TRANS64.TRYWAIT P1, [R22+URZ+0xc0], R4 ;  /* 0x0000c004160075a7 */ /* 0x000e6400080211ff */
[----:B-1----:R-:W-:Y:S05]  /*5fb0*/  @!P1 BRA `(.L_x_102) ;  /* 0x0000001c00b89947 */ /* 0x002fea0003800000 */
.L_x_101:
[----:B------:R-:W-:Y:S05]  /*5fc0*/  @!P0 BRA `(.L_x_103) ;  /* 0x0000000000408947 */ /* 0x000fea0003800000 */
[----:B------:R-:W1:Y:S01]  /*5fd0*/  LDCU.64 UR8, c[0x4][0x70] ;  /* 0x01000e00ff0877ac */ /* 0x000e620008000a00 */
[----:B------:R-:W-:Y:S01]  /*5fe0*/  MOV R15, 0x0 ;  /* 0x00000000000f7802 */ /* 0x000fe20000000f00 */
[----:B------:R-:W-:Y:S02]  /*5ff0*/  HFMA2 R12, -RZ, RZ, 0, 5.9604644775390625e-08 ;  /* 0x00000001ff0c7431 */ /* 0x000fe400000001ff */
[----:B------:R-:W-:Y:S02]  /*6000*/  IMAD.MOV.U32 R8, RZ, RZ, 0x192 ;  /* 0x00000192ff087424 */ /* 0x000fe400078e00ff */
[----:B------:R-:W-:Y:S01]  /*6010*/  IMAD.MOV.U32 R13, RZ, RZ, RZ ;  /* 0x000000ffff0d7224 */ /* 0x000fe200078e00ff */
[----:B------:R-:W5:Y:S01]  /*6020*/  LDCU.64 UR6, c[0x4][0x78] ;  /* 0x01000f00ff0677ac */ /* 0x000f620008000a00 */
[----:B------:R-:W2:Y:S01]  /*6030*/  LDC.64 R14, c[0x4][R15] ;  /* 0x010000000f0e7b82 */ /* 0x000ea20000000a00 */
[----:B------:R-:W3:Y:S01]  /*6040*/  LDCU.64 UR4, c[0x4][0x10] ;  /* 0x01000200ff0477ac */ /* 0x000ee20008000a00 */
[----:B-1----:R-:W-:Y:S01]  /*6050*/  MOV R5, UR9 ;  /* 0x0000000900057c02 */ /* 0x002fe20008000f00 */
[----:B------:R-:W-:Y:S01]  /*6060*/  IMAD.U32 R4, RZ, RZ, UR8 ;  /* 0x00000008ff047e24 */ /* 0x000fe2000f8e00ff */
[----:B-----5:R-:W-:Y:S01]  /*6070*/  MOV R7, UR7 ;  /* 0x0000000700077c02 */ /* 0x020fe20008000f00 */
[----:B------:R-:W-:Y:S01]  /*6080*/  IMAD.U32 R6, RZ, RZ, UR6 ;  /* 0x00000006ff067e24 */ /* 0x000fe2000f8e00ff */
[----:B---3--:R-:W-:Y:S01]  /*6090*/  MOV R11, UR5 ;  /* 0x00000005000b7c02 */ /* 0x008fe20008000f00 */
[----:B------:R-:W-:Y:S02]  /*60a0*/  IMAD.U32 R10, RZ, RZ, UR4 ;  /* 0x00000004ff0a7e24 */ /* 0x000fe4000f8e00ff */
[----:B------:R-:W-:Y:S07]  /*60b0*/  LEPC R20, `(.L_x_103) ;  /* 0x000000001014794e */ /* 0x000fee0000000000 */
[----:B--2-4-:R-:W-:Y:S05]  /*60c0*/  CALL.ABS.NOINC R14 ;  /* 0x000000000e007343 */ /* 0x014fea0003c00000 */
.L_x_103:
[----:B------:R-:W-:Y:S01]  /*60d0*/  LOP3.LUT P0, RZ, R142, 0x60, RZ, 0xc0, !PT ;  /* 0x000000608eff7812 */ /* 0x000fe2000780c0ff */
[----:B------:R-:W-:Y:S05]  /*60e0*/  WARPSYNC.ALL ;  /* 0x0000000000007948 */ /* 0x000fea0003800000 */
[----:B---3--:R-:W-:Y:S01]  /*60f0*/  IMAD.U32 R130, R26, 0x10000, RZ ;  /* 0x000100001a827824 */ /* 0x008fe200078e00ff */
[----:B------:R-:W-:Y:S01]  /*6100*/  R2UR UR4, R2 ;  /* 0x00000000020472ca */ /* 0x000fe200000e0000 */
[----:B------:R-:W-:Y:S01]  /*6110*/  IMAD.U32 R124, R16, 0x10000, RZ ;  /* 0x00010000107c7824 */ /* 0x000fe200078e00ff */
[----:B------:R-:W-:Y:S01]  /*6120*/  R2UR UR5, R22 ;  /* 0x00000000160572ca */ /* 0x000fe200000e0000 */
[----:B------:R-:W-:Y:S01]  /*6130*/  IMAD.SHL.U32 R117, R18, 0x100, RZ ;  /* 0x0000010012757824 */ /* 0x000fe200078e00ff */
[C---:B------:R-:W-:Y:S01]  /*6140*/  PRMT R0, R24.reuse, 0x8880, RZ ;  /* 0x0000888018007816 */ /* 0x040fe200000000ff */
[----:B------:R-:W-:Y:S01]  /*6150*/  IMAD.U32 R109, R85, 0x10000, RZ ;  /* 0x00010000556d7824 */ /* 0x000fe200078e00ff */
[----:B------:R-:W-:Y:S01]  /*6160*/  SHF.L.U32 R2, R24, 0x10, RZ ;  /* 0x0000001018027819 */ /* 0x000fe200000006ff */
[----:B------:R-:W-:Y:S01]  /*6170*/  IMAD.U32 R94, R90, 0x10000, RZ ;  /* 0x000100005a5e7824 */ /* 0x000fe200078e00ff */
[----:B------:R-:W-:Y:S01]  /*6180*/  SHF.L.U32 R3, R24, 0x8, RZ ;  /* 0x0000000818037819 */ /* 0x000fe200000006ff */
[----:B------:R-:W-:Y:S01]  /*6190*/  IMAD.SHL.U32 R102, R87, 0x100, RZ ;  /* 0x0000010057667824 */ /* 0x000fe200078e00ff */
[----:B------:R-:W-:Y:S01]  /*61a0*/  SHF.R.S32.HI R72, RZ, 0x18, R24 ;  /* 0x00000018ff487819 */ /* 0x000fe20000011418 */
[----:B------:R-:W-:Y:S01]  /*61b0*/  BSSY.RECONVERGENT B0, `(.L_x_104) ;  /* 0x0000124000007945 */ /* 0x000fe20003800200 */
[C---:B------:R-:W-:Y:S02]  /*61c0*/  PRMT R133, R25.reuse, 0x8880, RZ ;  /* 0x0000888019857816 */ /* 0x040fe400000000ff */
[C---:B------:R-:W-:Y:S02]  /*61d0*/  SHF.L.U32 R73, R25.reuse, 0x10, RZ ;  /* 0x0000001019497819 */ /* 0x040fe400000006ff */
[----:B------:R-:W-:Y:S02]  /*61e0*/  SHF.L.U32 R132, R25, 0x8, RZ ;  /* 0x0000000819847819 */ /* 0x000fe400000006ff */
[----:B------:R-:W-:Y:S02]  /*61f0*/  SHF.R.S32.HI R74, RZ, 0x18, R25 ;  /* 0x00000018ff4a7819 */ /* 0x000fe40000011419 */
[C---:B------:R-:W-:Y:S02]  /*6200*/  PRMT R131, R26.reuse, 0x8880, RZ ;  /* 0x000088801a837816 */ /* 0x040fe400000000ff */
[----:B------:R-:W-:Y:S02]  /*6210*/  SHF.L.U32 R129, R26, 0x8, RZ ;  /* 0x000000081a817819 */ /* 0x000fe400000006ff */
[----:B------:R-:W-:Y:S02]  /*6220*/  SHF.R.S32.HI R75, RZ, 0x18, R26 ;  /* 0x00000018ff4b7819 */ /* 0x000fe4000001141a */
        /* <DEDUP_REMOVED lines=18> */
[----:B------:R-:W1:Y:S01]  /*6350*/  LDTM.x64 R4, tmem[UR4] ;  /* 0x00000004000479ee */ /* 0x000e620008340000 */
[----:B------:R-:W-:Y:S01]  /*6360*/  NOP ;  /* 0x0000000000007918 */ /* 0x000fe20000000000 */
[----:B------:R-:W-:Y:S01]  /*6370*/  SHF.R.S32.HI R73, RZ, 0x18, R73 ;  /* 0x00000018ff497819 */ /* 0x000fe20000011449 */
[----:B------:R-:W-:Y:S01]  /*6380*/  UIADD3 UR4, UPT, UPT, UR5, 0xe0, URZ ;  /* 0x000000e005047890 */ /* 0x000fe2000fffe0ff */
[----:B------:R-:W-:Y:S02]  /*6390*/  SHF.R.S32.HI R2, RZ, 0x18, R2 ;  /* 0x00000018ff027819 */ /* 0x000fe40000011402 */
[----:B------:R-:W-:Y:S01]  /*63a0*/  SHF.R.S32.HI R3, RZ, 0x18, R3 ;  /* 0x00000018ff037819 */ /* 0x000fe20000011403 */
[----:B------:R-:W-:Y:S01]  /*63b0*/  UPRMT UR4, UR48, 0x654, UR4 ;  /* 0x0000065430047896 */ /* 0x000fe20008000004 */
[C---:B------:R-:W-:Y:S02]  /*63c0*/  PRMT R113, R84.reuse, 0x8880, RZ ;  /* 0x0000888054717816 */ /* 0x040fe400000000ff */
[----:B------:R-:W-:Y:S02]  /*63d0*/  SHF.L.U32 R112, R84, 0x10, RZ ;  /* 0x0000001054707819 */ /* 0x000fe400000006ff */
[----:B------:R-:W-:Y:S02]  /*63e0*/  PRMT R110, R85, 0x8880, RZ ;  /* 0x00008880556e7816 */ /* 0x000fe400000000ff */
[----:B------:R-:W-:Y:S02]  /*63f0*/  SHF.R.S32.HI R81, RZ, 0x18, R84 ;  /* 0x00000018ff517819 */ /* 0x000fe40000011454 */
[----:B-1----:R-:W-:Y:S01]  /*6400*/  SYNCS.ARRIVE.TRANS64.RED.A1T0 RZ, [UR4], RZ ;  /* 0x000000ffffff79a7 */ /* 0x002fe20008100404 */
[C---:B------:R-:W-:Y:S02]  /*6410*/  PRMT R107, R86.reuse, 0x8880, RZ ;  /* 0x00008880566b7816 */ /* 0x040fe400000000ff */
[----:B------:R-:W-:Y:S02]  /*6420*/  SHF.R.S32.HI R82, RZ, 0x18, R85 ;  /* 0x00000018ff527819 */ /* 0x000fe40000011455 */
[----:B------:R-:W-:Y:S02]  /*6430*/  SHF.L.U32 R106, R86, 0x10, RZ ;  /* 0x00000010566a7819 */ /* 0x000fe400000006ff */
[C---:B------:R-:W-:Y:S01]  /*6440*/  PRMT R104, R87.reuse, 0x8880, RZ ;  /* 0x0000888057687816 */ /* 0x040fe200000000ff */
[C---:B----4-:R-:W-:Y:S01]  /*6450*/  IMAD R4, R70.reuse, R4, RZ ;  /* 0x0000000446047224 */ /* 0x050fe200078e02ff */
[----:B------:R-:W-:Y:S01]  /*6460*/  SHF.R.S32.HI R83, RZ, 0x18, R86 ;  /* 0x00000018ff537819 */ /* 0x000fe20000011456 */
[C---:B------:R-:W-:Y:S01]  /*6470*/  IMAD R5, R70.reuse, R5, RZ ;  /* 0x0000000546057224 */ /* 0x040fe200078e02ff */
[----:B------:R-:W-:Y:S01]  /*6480*/  SHF.L.U32 R103, R87, 0x10, RZ ;  /* 0x0000001057677819 */ /* 0x000fe200000006ff */
[----:B------:R-:W-:Y:S01]  /*6490*/  IMAD R6, R70, R6, RZ ;  /* 0x0000000646067224 */ /* 0x000fe200078e02ff */
[----:B------:R-:W-:Y:S01]  /*64a0*/  PRMT R101, R88, 0x8880, RZ ;  /* 0x0000888058657816 */ /* 0x000fe200000000ff */
[-C--:B------:R-:W-:Y:S01]  /*64b0*/  IMAD R4, R0, R71.reuse, R4 ;  /* 0x0000004700047224 */ /* 0x080fe200078e0204 */
[----:B------:R-:W-:Y:S01]  /*64c0*/  SHF.L.U32 R100, R88, 0x10, RZ ;  /* 0x0000001058647819 */ /* 0x000fe200000006ff */
[-C--:B------:R-:W-:Y:S01]  /*64d0*/  IMAD R5, R2, R71.reuse, R5 ;  /* 0x0000004702057224 */ /* 0x080fe200078e0205 */
[----:B------:R-:W-:Y:S01]  /*64e0*/  PRMT R98, R89, 0x8880, RZ ;  /* 0x0000888059627816 */ /* 0x000fe200000000ff */
[----:B------:R-:W-:Y:S01]  /*64f0*/  IMAD R6, R3, R71, R6 ;  /* 0x0000004703067224 */ /* 0x000fe200078e0206 */
[----:B------:R-:W-:Y:S01]  /*6500*/  SHF.L.U32 R97, R89, 0x10, RZ ;  /* 0x0000001059617819 */ /* 0x000fe200000006ff */
[----:B------:R-:W-:Y:S01]  /*6510*/  IMAD R3, R70, R18, RZ ;  /* 0x0000001246037224 */ /* 0x000fe200078e02ff */
[----:B------:R-:W-:Y:S01]  /*6520*/  PRMT R95, R90, 0x8880, RZ ;  /* 0x000088805a5f7816 */ /* 0x000fe200000000ff */
[C---:B------:R-:W-:Y:S01]  /*6530*/  IMAD R18, R70.reuse, R22, RZ ;  /* 0x0000001646127224 */ /* 0x040fe200078e02ff */
[----:B------:R-:W-:Y:S01]  /*6540*/  PRMT R92, R91, 0x8880, RZ ;  /* 0x000088805b5c7816 */ /* 0x000fe200000000ff */
[----:B------:R-:W-:Y:S01]  /*6550*/  IMAD R22, R70, R26, RZ ;  /* 0x0000001a46167224 */ /* 0x000fe200078e02ff */
[----:B------:R-:W-:Y:S01]  /*6560*/  SHF.L.U32 R111, R84, 0x8, RZ ;  /* 0x00000008546f7819 */ /* 0x000fe200000006ff */
[C---:B------:R-:W-:Y:S01]  /*6570*/  IMAD R26, R70.reuse, R30, RZ ;  /* 0x0000001e461a7224 */ /* 0x040fe200078e02ff */
[----:B------:R-:W-:Y:S01]  /*6580*/  SHF.R.S32.HI R84, RZ, 0x18, R87 ;  /* 0x00000018ff547819 */ /* 0x000fe20000011457 */
[C---:B------:R-:W-:Y:S01]  /*6590*/  IMAD R7, R70.reuse, R7, RZ ;  /* 0x0000000746077224 */ /* 0x040fe200078e02ff */
[----:B------:R-:W-:Y:S01]  /*65a0*/  SHF.R.S32.HI R87, RZ, 0x18, R90 ;  /* 0x00000018ff577819 */ /* 0x000fe2000001145a */
[C---:B------:R-:W-:Y:S01]  /*65b0*/  IMAD R30, R70.reuse, R34, RZ ;  /* 0x00000022461e7224 */ /* 0x040fe200078e02ff */
[----:B------:R-:W-:Y:S01]  /*65c0*/  SHF.L.U32 R108, R85, 0x8, RZ ;  /* 0x00000008556c7819 */ /* 0x000fe200000006ff */
[C---:B------:R-:W-:Y:S01]  /*65d0*/  IMAD R34, R70.reuse, R38, RZ ;  /* 0x0000002646227224 */ /* 0x040fe200078e02ff */
[----:B------:R-:W-:Y:S01]  /*65e0*/  SHF.R.S32.HI R85, RZ, 0x18, R88 ;  /* 0x00000018ff557819 */ /* 0x000fe20000011458 */
[----:B------:R-:W-:Y:S01]  /*65f0*/  IMAD R38, R70, R42, RZ ;  /* 0x0000002a46267224 */ /* 0x000fe200078e02ff */
[----:B------:R-:W-:Y:S01]  /*6600*/  SHF.L.U32 R105, R86, 0x8, RZ ;  /* 0x0000000856697819 */ /* 0x000fe200000006ff */
[C---:B------:R-:W-:Y:S01]  /*6610*/  IMAD R0, R70.reuse, R16, RZ ;  /* 0x0000001046007224 */ /* 0x040fe200078e02ff */
[----:B------:R-:W-:Y:S01]  /*6620*/  SHF.R.S32.HI R86, RZ, 0x18, R89 ;  /* 0x00000018ff567819 */ /* 0x000fe20000011459 */
[----:B------:R-:W-:Y:S01]  /*6630*/  IMAD R42, R70, R46, RZ ;  /* 0x0000002e462a7224 */ /* 0x000fe200078e02ff */
[----:B------:R-:W-:Y:S01]  /*6640*/  SHF.L.U32 R99, R88, 0x8, RZ ;  /* 0x0000000858637819 */ /* 0x000fe200000006ff */
[----:B------:R-:W-:Y:S01]  /*6650*/  IMAD R7, R72, R71, R7 ;  /* 0x0000004748077224 */ /* 0x000fe200078e0207 */
[----:B------:R-:W-:Y:S01]  /*6660*/  MOV R72, R133 ;  /* 0x0000008500487202 */ /* 0x000fe20000000f00 */
[C---:B------:R-:W-:Y:S01]  /*6670*/  IMAD R16, R70.reuse, R20, RZ ;  /* 0x0000001446107224 */ /* 0x040fe200078e02ff */
[----:B------:R-:W-:Y:S01]  /*6680*/  SHF.R.S32.HI R88, RZ, 0x18, R91 ;  /* 0x00000018ff587819 */ /* 0x000fe2000001145b */
[C---:B------:R-:W-:Y:S01]  /*6690*/  IMAD R46, R70.reuse, R50, RZ ;  /* 0x00000032462e7224 */ /* 0x040fe200078e02ff */
[----:B------:R-:W-:Y:S01]  /*66a0*/  SHF.L.U32 R96, R89, 0x8, RZ ;  /* 0x0000000859607819 */ /* 0x000fe200000006ff */
[----:B------:R-:W-:Y:S01]  /*66b0*/  IMAD R2, R70, R17, RZ ;  /* 0x0000001146027224 */ /* 0x000fe200078e02ff */
[----:B------:R-:W-:Y:S01]  /*66c0*/  SHF.L.U32 R93, R90, 0x8, RZ ;  /* 0x000000085a5d7819 */ /* 0x000fe200000006ff */
[C---:B------:R-:W-:Y:S01]  /*66d0*/  IMAD R20, R70.reuse, R24, RZ ;  /* 0x0000001846147224 */ /* 0x040fe200078e02ff */
[C---:B------:R-:W-:Y:S01]  /*66e0*/  SHF.L.U32 R90, R91.reuse, 0x10, RZ ;  /* 0x000000105b5a7819 */ /* 0x040fe200000006ff */
[C---:B------:R-:W-:Y:S01]  /*66f0*/  IMAD R50, R70.reuse, R54, RZ ;  /* 0x0000003646327224 */ /* 0x040fe200078e02ff */
[----:B------:R-:W-:Y:S01]  /*6700*/  SHF.L.U32 R89, R91, 0x8, RZ ;  /* 0x000000085b597819 */ /* 0x000fe200000006ff */
[----:B------:R-:W-:Y:S01]  /*6710*/  IMAD R17, R70, R21, RZ ;  /* 0x0000001546117224 */ /* 0x000fe200078e02ff */
[----:B------:R-:W-:Y:S01]  /*6720*/  IADD3 R68, PT, PT, R68, 0x1, RZ ;  /* 0x0000000144447810 */ /* 0x000fe20007ffe0ff */
[C---:B------:R-:W-:Y:S02]  /*6730*/  IMAD R24, R70.reuse, R28, RZ ;  /* 0x0000001c46187224 */ /* 0x040fe400078e02ff */
[C---:B------:R-:W-:Y:S02]  /*6740*/  IMAD R54, R70.reuse, R58, RZ ;  /* 0x0000003a46367224 */ /* 0x040fe400078e02ff */
[C---:B------:R-:W-:Y:S02]  /*6750*/  IMAD R8, R70.reuse, R8, RZ ;  /* 0x0000000846087224 */ /* 0x040fe400078e02ff */
[C---:B------:R-:W-:Y:S02]  /*6760*/  IMAD R21, R70.reuse, R25, RZ ;  /* 0x0000001946157224 */ /* 0x040fe400078e02ff */
[C---:B------:R-:W-:Y:S02]  /*6770*/  IMAD R28, R70.reuse, R32, RZ ;  /* 0x00000020461c7224 */ /* 0x040fe400078e02ff */
[C---:B------:R-:W-:Y:S02]  /*6780*/  IMAD R58, R70.reuse, R62, RZ ;  /* 0x0000003e463a7224 */ /* 0x040fe400078e02ff */
[C---:B------:R-:W-:Y:S02]  /*6790*/  IMAD R25, R70.reuse, R29, RZ ;  /* 0x0000001d46197224 */ /* 0x040fe400078e02ff */
[C---:B------:R-:W-:Y:S02]  /*67a0*/  IMAD R32, R70.reuse, R36, RZ ;  /* 0x0000002446207224 */ /* 0x040fe400078e02ff */
[C---:B------:R-:W-:Y:S01]  /*67b0*/  IMAD R62, R70.reuse, R66, RZ ;  /* 0x00000042463e7224 */ /* 0x040fe200078e02ff */
[----:B------:R-:W-:Y:S01]  /*67c0*/  I2IP.S8.S32.SAT R66, R7, R6, RZ ;  /* 0x0000000607427239 */ /* 0x000fe200000014ff */
[C---:B------:R-:W-:Y:S01]  /*67d0*/  IMAD R9, R70.reuse, R9, RZ ;  /* 0x0000000946097224 */ /* 0x040fe200078e02ff */
[----:B------:R-:W-:Y:S01]  /*67e0*/  SHF.R.S32.HI R6, RZ, 0x18, R132 ;  /* 0x00000018ff067819 */ /* 0x000fe20000011484 */
[C---:B------:R-:W-:Y:S02]  /*67f0*/  IMAD R29, R70.reuse, R33, RZ ;  /* 0x00000021461d7224 */ /* 0x040fe400078e02ff */
[C---:B------:R-:W-:Y:S02]  /*6800*/  IMAD R36, R70.reuse, R40, RZ ;  /* 0x0000002846247224 */ /* 0x040fe400078e02ff */
[C---:B------:R-:W-:Y:S02]  /*6810*/  IMAD R33, R70.reuse, R37, RZ ;  /* 0x0000002546217224 */ /* 0x040fe400078e02ff */
[C---:B------:R-:W-:Y:S02]  /*6820*/  IMAD R40, R70.reuse, R44, RZ ;  /* 0x0000002c46287224 */ /* 0x040fe400078e02ff */
[C---:B------:R-:W-:Y:S02]  /*6830*/  IMAD R10, R70.reuse, R10, RZ ;  /* 0x0000000a460a7224 */ /* 0x040fe400078e02ff */
[C---:B------:R-:W-:Y:S02]  /*6840*/  IMAD R37, R70.reuse, R41, RZ ;  /* 0x0000002946257224 */ /* 0x040fe400078e02ff */
[----:B------:R-:W-:Y:S02]  /*6850*/  IMAD R44, R70, R48, RZ ;  /* 0x00000030462c7224 */ /* 0x000fe400078e02ff */
[----:B------:R-:W-:Y:S01]  /*6860*/  IMAD R8, R72, R71, R8 ;  /* 0x0000004748087224 */ /* 0x000fe200078e0208 */
[----:B------:R-:W-:Y:S01]  /*6870*/  I2IP.S8.S32.SAT R72, R5, R4, R66 ;  /* 0x0000000405487239 */ /* 0x000fe20000001442 */
[C---:B------:R-:W-:Y:S01]  /*6880*/  IMAD R41, R70.reuse, R45, RZ ;  /* 0x0000002d46297224 */ /* 0x040fe200078e02ff */
[----:B------:R-:W-:Y:S01]  /*6890*/  SHF.R.S32.HI R4, RZ, 0x18, R127 ;  /* 0x00000018ff047819 */ /* 0x000fe2000001147f */
[C---:B------:R-:W-:Y:S01]  /*68a0*/  IMAD R48, R70.reuse, R52, RZ ;  /* 0x0000003446307224 */ /* 0x040fe200078e02ff */
[----:B------:R-:W-:Y:S01]  /*68b0*/  SHF.R.S32.HI R5, RZ, 0x18, R126 ;  /* 0x00000018ff057819 */ /* 0x000fe2000001147e */
[C---:B------:R-:W-:Y:S02]  /*68c0*/  IMAD R11, R70.reuse, R11, RZ ;  /* 0x0000000b460b7224 */ /* 0x040fe400078e02ff */
[C---:B------:R-:W-:Y:S02]  /*68d0*/  IMAD R45, R70.reuse, R49, RZ ;  /* 0x00000031462d7224 */ /* 0x040fe400078e02ff */
[C---:B------:R-:W-:Y:S02]  /*68e0*/  IMAD R52, R70.reuse, R56, RZ ;  /* 0x0000003846347224 */ /* 0x040fe400078e02ff */
[----:B------:R-:W-:Y:S02]  /*68f0*/  IMAD R9, R73, R71, R9 ;  /* 0x0000004749097224 */ /* 0x000fe400078e0209 */
[C---:B------:R-:W-:Y:S02]  /*6900*/  IMAD R49, R70.reuse, R53, RZ ;  /* 0x0000003546317224 */ /* 0x040fe400078e02ff */
[C---:B------:R-:W-:Y:S02]  /*6910*/  IMAD R56, R70.reuse, R60, RZ ;  /* 0x0000003c46387224 */ /* 0x040fe400078e02ff */
[C---:B------:R-:W-:Y:S02]  /*6920*/  IMAD R12, R70.reuse, R12, RZ ;  /* 0x0000000c460c7224 */ /* 0x040fe400078e02ff */
[C---:B------:R-:W-:Y:S02]  /*6930*/  IMAD R53, R70.reuse, R57, RZ ;  /* 0x0000003946357224 */ /* 0x040fe400078e02ff */
[----:B------:R-:W-:Y:S01]  /*6940*/  IMAD R60, R70, R64, RZ ;  /* 0x00000040463c7224 */ /* 0x000fe200078e02ff */
[----:B------:R-:W-:Y:S01]  /*6950*/  SHF.R.S32.HI R64, RZ, 0x18, R130 ;  /* 0x00000018ff407819 */ /* 0x000fe20000011482 */
[----:B------:R-:W-:Y:S02]  /*6960*/  IMAD.MOV.U32 R7, RZ, RZ, R131 ;  /* 0x000000ffff077224 */ /* 0x000fe400078e0083 */
[----:B------:R-:W-:Y:S01]  /*6970*/  IMAD R10, R6, R71, R10 ;  /* 0x00000047060a7224 */ /* 0x000fe200078e020a */
[----:B------:R-:W-:Y:S01]  /*6980*/  MOV R6, R128 ;  /* 0x0000008000067202 */ /* 0x000fe20000000f00 */
[C---:B------:R-:W-:Y:S02]  /*6990*/  IMAD R57, R70.reuse, R61, RZ ;  /* 0x0000003d46397224 */ /* 0x040fe400078e02ff */
[C---:B------:R-:W-:Y:S02]  /*69a0*/  IMAD R13, R70.reuse, R13, RZ ;  /* 0x0000000d460d7224 */ /* 0x040fe400078e02ff */
[----:B------:R-:W-:Y:S01]  /*69b0*/  IMAD R61, R70, R65, RZ ;  /* 0x00000041463d7224 */ /* 0x000fe200078e02ff */
[----:B------:R-:W-:Y:S01]  /*69c0*/  SHF.R.S32.HI R65, RZ, 0x18, R129 ;  /* 0x00000018ff417819 */ /* 0x000fe20000011481 */
[-C--:B------:R-:W-:Y:S02]  /*69d0*/  IMAD R11, R74, R71.reuse, R11 ;  /* 0x000000474a0b7224 */ /* 0x080fe400078e020b */
[C---:B------:R-:W-:Y:S02]  /*69e0*/  IMAD R14, R70.reuse, R14, RZ ;  /* 0x0000000e460e7224 */ /* 0x040fe400078e02ff */
[----:B------:R-:W-:Y:S01]  /*69f0*/  IMAD R12, R7, R71, R12 ;  /* 0x00000047070c7224 */ /* 0x000fe200078e020c */
[----:B------:R-:W-:Y:S01]  /*6a00*/  I2IP.S8.S32.SAT R10, R11, R10, RZ ;  /* 0x0000000a0b0a7239 */ /* 0x000fe200000014ff */
[----:B------:R-:W-:Y:S01]  /*6a10*/  IMAD R15, R70, R15, RZ ;  /* 0x0000000f460f7224 */ /* 0x000fe200078e02ff */
[----:B------:R-:W-:Y:S01]  /*6a20*/  SHF.R.S32.HI R7, RZ, 0x18, R123 ;  /* 0x00000018ff077819 */ /* 0x000fe2000001147b */
[-C--:B------:R-:W-:Y:S01]  /*6a30*/  IMAD R13, R64, R71.reuse, R13 ;  /* 0x00000047400d7224 */ /* 0x080fe200078e020d */
[----:B------:R-:W-:Y:S01]  /*6a40*/  I2IP.S8.S32.SAT R73, R9, R8, R10 ;  /* 0x0000000809497239 */ /* 0x000fe2000000140a */
[-C--:B------:R-:W-:Y:S02]  /*6a50*/  IMAD R14, R65, R71.reuse, R14 ;  /* 0x00000047410e7224 */ /* 0x080fe400078e020e */
[-C--:B------:R-:W-:Y:S02]  /*6a60*/  IMAD R15, R75, R71.reuse, R15 ;  /* 0x000000474b0f7224 */ /* 0x080fe400078e020f */
[----:B------:R-:W-:Y:S01]  /*6a70*/  IMAD R0, R6, R71, R0 ;  /* 0x0000004706007224 */ /* 0x000fe200078e0200 */
[----:B------:R-:W-:Y:S01]  /*6a80*/  SHF.R.S32.HI R6, RZ, 0x18, R124 ;  /* 0x00000018ff067819 */ /* 0x000fe2000001147c */
[----:B------:R-:W-:Y:S01]  /*6a90*/  IMAD R19, R70, R19, RZ ;  /* 0x0000001346137224 */ /* 0x000fe200078e02ff */
[----:B------:R-:W-:Y:S01]  /*6aa0*/  I2IP.S8.S32.SAT R14, R15, R14, RZ ;  /* 0x0000000e0f0e7239 */ /* 0x000fe200000014ff */
[----:B------:R-:W-:Y:S01]  /*6ab0*/  IMAD R2, R4, R71, R2 ;  /* 0x0000004704027224 */ /* 0x000fe200078e0202 */
[----:B------:R-:W-:Y:S01]  /*6ac0*/  MOV R4, R125 ;  /* 0x0000007d00047202 */ /* 0x000fe20000000f00 */
[-C--:B------:R-:W-:Y:S01]  /*6ad0*/  IMAD R3, R5, R71.reuse, R3 ;  /* 0x0000004705037224 */ /* 0x080fe200078e0203 */
[----:B------:R-:W-:Y:S01]  /*6ae0*/  I2IP.S8.S32.SAT R74, R13, R12, R14 ;  /* 0x0000000c0d4a7239 */ /* 0x000fe2000000140e */
[-C--:B------:R-:W-:Y:S02]  /*6af0*/  IMAD R19, R76, R71.reuse, R19 ;  /* 0x000000474c137224 */ /* 0x080fe400078e0213 */
[----:B------:R-:W-:Y:S01]  /*6b00*/  IMAD R16, R4, R71, R16 ;  /* 0x0000004704107224 */ /* 0x000fe200078e0210 */
[----:B------:R-:W-:Y:S01]  /*6b10*/  SHF.R.S32.HI R4, RZ, 0x18, R121 ;  /* 0x00000018ff047819 */ /* 0x000fe20000011479 */
[----:B------:R-:W-:Y:S01]  /*6b20*/  IMAD R23, R70, R23, RZ ;  /* 0x0000001746177224 */ /* 0x000fe200078e02ff */
[----:B------:R-:W-:Y:S01]  /*6b30*/  I2IP.S8.S32.SAT R19, R19, R3, RZ ;  /* 0x0000000313137239 */ /* 0x000fe200000014ff */
[-C--:B------:R-:W-:Y:S01]  /*6b40*/  IMAD R17, R6, R71.reuse, R17 ;  /* 0x0000004706117224 */ /* 0x080fe200078e0211 */
[----:B------:R-:W-:Y:S01]  /*6b50*/  MOV R3, R122 ;  /* 0x0000007a00037202 */ /* 0x000fe20000000f00 */
[-C--:B------:R-:W-:Y:S01]  /*6b60*/  IMAD R18, R7, R71.reuse, R18 ;  /* 0x0000004707127224 */ /* 0x080fe200078e0212 */
[----:B------:R-:W-:Y:S01]  /*6b70*/  I2IP.S8.S32.SAT R75, R2, R0, R19 ;  /* 0x00000000024b7239 */ /* 0x000fe20000001413 */
[-C--:B------:R-:W-:Y:S01]  /*6b80*/  IMAD R23, R77, R71.reuse, R23 ;  /* 0x000000474d177224 */ /* 0x080fe200078e0217 */
[----:B------:R-:W-:Y:S01]  /*6b90*/  SHF.R.S32.HI R0, RZ, 0x18, R120 ;  /* 0x00000018ff007819 */ /* 0x000fe20000011478 */
[----:B------:R-:W-:Y:S01]  /*6ba0*/  IMAD R20, R3, R71, R20 ;  /* 0x0000004703147224 */ /* 0x000fe200078e0214 */
[----:B------:R-:W-:Y:S01]  /*6bb0*/  MOV R2, R119 ;  /* 0x0000007700027202 */ /* 0x000fe20000000f00 */
[----:B------:R-:W-:Y:S01]  /*6bc0*/  IMAD R27, R70, R27, RZ ;  /* 0x0000001b461b7224 */ /* 0x000fe200078e02ff */
[----:B------:R1:W-:Y:S01]  /*6bd0*/  STS.128 [R146+UR44+0x2200], R72 ;  /* 0x0022004892007988 */ /* 0x0003e20008000c2c */
[-C--:B------:R-:W-:Y:S01]  /*6be0*/  IMAD R21, R4, R71.reuse, R21 ;  /* 0x0000004704157224 */ /* 0x080fe200078e0215 */
[----:B------:R-:W-:Y:S01]  /*6bf0*/  I2IP.S8.S32.SAT R18, R23, R18, RZ ;  /* 0x0000001217127239 */ /* 0x000fe200000014ff */
[-C--:B------:R-:W-:Y:S01]  /*6c00*/  IMAD R22, R0, R71.reuse, R22 ;  /* 0x0000004700167224 */ /* 0x080fe200078e0216 */
[----:B------:R-:W-:Y:S01]  /*6c10*/  SHF.R.S32.HI R3, RZ, 0x18, R118 ;  /* 0x00000018ff037819 */ /* 0x000fe20000011476 */
[-C--:B------:R-:W-:Y:S01]  /*6c20*/  IMAD R27, R78, R71.reuse, R27 ;  /* 0x000000474e1b7224 */ /* 0x080fe200078e021b */
[----:B------:R-:W-:Y:S01]  /*6c30*/  SHF.R.S32.HI R4, RZ, 0x18, R117 ;  /* 0x00000018ff047819 */ /* 0x000fe20000011475 */
[----:B------:R-:W-:Y:S01]  /*6c40*/  IMAD R24, R2, R71, R24 ;  /* 0x0000004702187224 */ /* 0x000fe200078e0218 */
[----:B------:R-:W-:Y:S01]  /*6c50*/  I2IP.S8.S32.SAT R16, R17, R16, R18 ;  /* 0x0000001011107239 */ /* 0x000fe20000001412 */
[----:B------:R-:W-:Y:S01]  /*6c60*/  IMAD R31, R70, R31, RZ ;  /* 0x0000001f461f7224 */ /* 0x000fe200078e02ff */
[----:B------:R-:W-:Y:S01]  /*6c70*/  I2IP.S8.S32.SAT R17, R27, R22, RZ ;  /* 0x000000161b117239 */ /* 0x000fe200000014ff */
[-C--:B------:R-:W-:Y:S01]  /*6c80*/  IMAD R25, R3, R71.reuse, R25 ;  /* 0x0000004703197224 */ /* 0x080fe200078e0219 */
[----:B------:R-:W-:Y:S01]  /*6c90*/  SHF.R.S32.HI R2, RZ, 0x18, R115 ;  /* 0x00000018ff027819 */ /* 0x000fe20000011473 */
[-C--:B------:R-:W-:Y:S01]  /*6ca0*/  IMAD R26, R4, R71.reuse, R26 ;  /* 0x00000047041a7224 */ /* 0x080fe200078e021a */
[----:B------:R-:W-:Y:S01]  /*6cb0*/  I2IP.S8.S32.SAT R17, R21, R20, R17 ;  /* 0x0000001415117239 */ /* 0x000fe20000001411 */
[----:B------:R-:W-:Y:S01]  /*6cc0*/  IMAD.MOV.U32 R0, RZ, RZ, R116 ;  /* 0x000000ffff007224 */ /* 0x000fe200078e0074 */
[----:B------:R-:W-:Y:S01]  /*6cd0*/  SHF.R.S32.HI R3, RZ, 0x18, R114 ;  /* 0x00000018ff037819 */ /* 0x000fe20000011472 */
[-C--:B------:R-:W-:Y:S01]  /*6ce0*/  IMAD R31, R79, R71.reuse, R31 ;  /* 0x000000474f1f7224 */ /* 0x080fe200078e021f */
[----:B------:R-:W-:Y:S01]  /*6cf0*/  SHF.R.S32.HI R4, RZ, 0x18, R108 ;  /* 0x00000018ff047819 */ /* 0x000fe2000001146c */
[----:B------:R-:W-:Y:S01]  /*6d00*/  IMAD R28, R0, R71, R28 ;  /* 0x00000047001c7224 */ /* 0x000fe200078e021c */
[----:B------:R-:W-:Y:S01]  /*6d10*/  MOV R0, R113 ;  /* 0x0000007100007202 */ /* 0x000fe20000000f00 */
[----:B------:R-:W-:Y:S01]  /*6d20*/  IMAD R35, R70, R35, RZ ;  /* 0x0000002346237224 */ /* 0x000fe200078e02ff */
[----:B------:R-:W-:Y:S01]  /*6d30*/  I2IP.S8.S32.SAT R18, R31, R26, RZ ;  /* 0x0000001a1f127239 */ /* 0x000fe200000014ff */
[-C--:B------:R-:W-:Y:S01]  /*6d40*/  IMAD R29, R2, R71.reuse, R29 ;  /* 0x00000047021d7224 */ /* 0x080fe200078e021d */
[----:B------:R-:W-:Y:S01]  /*6d50*/  SHF.R.S32.HI R2, RZ, 0x18, R112 ;  /* 0x00000018ff027819 */ /* 0x000fe20000011470 */
[-C--:B------:R-:W-:Y:S01]  /*6d60*/  IMAD R30, R3, R71.reuse, R30 ;  /* 0x00000047031e7224 */ /* 0x080fe200078e021e */
[----:B------:R-:W-:Y:S01]  /*6d70*/  I2IP.S8.S32.SAT R18, R25, R24, R18 ;  /* 0x0000001819127239 */ /* 0x000fe20000001412 */
[-C--:B------:R-:W-:Y:S01]  /*6d80*/  IMAD R35, R80, R71.reuse, R35 ;  /* 0x0000004750237224 */ /* 0x080fe200078e0223 */
[----:B------:R-:W-:Y:S01]  /*6d90*/  SHF.R.S32.HI R3, RZ, 0x18, R109 ;  /* 0x00000018ff037819 */ /* 0x000fe2000001146d */
        /* <DEDUP_REMOVED lines=8> */
[----:B------:R-:W-:Y:S01]  /*6e20*/  IMAD R39, R81, R71, R39 ;  /* 0x0000004751277224 */ /* 0x000fe200078e0227 */
[----:B------:R-:W-:Y:S01]  /*6e30*/  MOV R0, R107 ;  /* 0x0000006b00007202 */ /* 0x000fe20000000f00 */
[----:B------:R-:W-:Y:S01]  /*6e40*/  IMAD R36, R2, R71, R36 ;  /* 0x0000004702247224 */ /* 0x000fe200078e0224 */
[----:B------:R-:W-:Y:S01]  /*6e50*/  SHF.R.S32.HI R2, RZ, 0x18, R106 ;  /* 0x00000018ff027819 */ /* 0x000fe2000001146a */
[----:B------:R-:W-:Y:S01]  /*6e60*/  IMAD R43, R70, R43, RZ ;  /* 0x0000002b462b7224 */ /* 0x000fe200078e02ff */
[----:B------:R1:W-:Y:S01]  /*6e70*/  STS.128 [R145+0x2200], R16 ;  /* 0x0022001091007388 */ /* 0x0003e20000000c00 */
[-C--:B------:R-:W-:Y:S01]  /*6e80*/  IMAD R37, R3, R71.reuse, R37 ;  /* 0x0000004703257224 */ /* 0x080fe200078e0225 */
[----:B------:R-:W-:Y:S01]  /*6e90*/  I2IP.S8.S32.SAT R34, R39, R34, RZ ;  /* 0x0000002227227239 */ /* 0x000fe200000014ff */
[-C--:B------:R-:W-:Y:S01]  /*6ea0*/  IMAD R38, R4, R71.reuse, R38 ;  /* 0x0000004704267224 */ /* 0x080fe200078e0226 */
[----:B------:R-:W-:Y:S01]  /*6eb0*/  SHF.R.S32.HI R3, RZ, 0x18, R103 ;  /* 0x00000018ff037819 */ /* 0x000fe20000011467 */
[-C--:B------:R-:W-:Y:S01]  /*6ec0*/  IMAD R43, R82, R71.reuse, R43 ;  /* 0x00000047522b7224 */ /* 0x080fe200078e022b */
[----:B------:R-:W-:Y:S01]  /*6ed0*/  I2IP.S8.S32.SAT R32, R33, R32, R34 ;  /* 0x0000002021207239 */ /* 0x000fe20000001422 */
        /* <DEDUP_REMOVED lines=15> */
[----:B------:R-:W-:Y:S01]  /*6fd0*/  SHF.R.S32.HI R3, RZ, 0x18, R97 ;  /* 0x00000018ff037819 */ /* 0x000fe20000011461 */
[-C--:B------:R-:W-:Y:S01]  /*6fe0*/  IMAD R46, R4, R71.reuse, R46 ;  /* 0x00000047042e7224 */ /* 0x080fe200078e022e */
[----:B------:R-:W-:Y:S01]  /*6ff0*/  I2IP.S8.S32.SAT R34, R41, R40, R34 ;  /* 0x0000002829227239 */ /* 0x000fe20000001422 */
[----:B------:R-:W-:Y:S02]  /*7000*/  IMAD.MOV.U32 R0, RZ, RZ, R101 ;  /* 0x000000ffff007224 */ /* 0x000fe400078e0065 */
        /* <DEDUP_REMOVED lines=8> */
[----:B------:R-:W-:Y:S01]  /*7090*/  SHF.R.S32.HI R0, RZ, 0x18, R96 ;  /* 0x00000018ff007819 */ /* 0x000fe20000011460 */
[-C--:B------:R-:W-:Y:S01]  /*70a0*/  IMAD R55, R85, R71.reuse, R55 ;  /* 0x0000004755377224 */ /* 0x080fe200078e0237 */
[----:B------:R-:W-:Y:S01]  /*70b0*/  I2IP.S8.S32.SAT R35, R45, R44, R35 ;  /* 0x0000002c2d237239 */ /* 0x000fe20000001423 */
[----:B------:R-:W-:Y:S01]  /*70c0*/  IMAD R52, R2, R71, R52 ;  /* 0x0000004702347224 */ /* 0x000fe200078e0234 */
[----:B------:R-:W-:Y:S01]  /*70d0*/  MOV R2, R95 ;  /* 0x0000005f00027202 */ /* 0x000fe20000000f00 */
[----:B------:R-:W-:Y:S01]  /*70e0*/  IMAD R53, R3, R71, R53 ;  /* 0x0000004703357224 */ /* 0x000fe200078e0235 */
[----:B------:R-:W-:Y:S01]  /*70f0*/  SHF.R.S32.HI R3, RZ, 0x18, R94 ;  /* 0x00000018ff037819 */ /* 0x000fe2000001145e */
[----:B------:R1:W-:Y:S01]  /*7100*/  STS.128 [R144+0x2200], R32 ;  /* 0x0022002090007388 */ /* 0x0003e20000000c00 */
[----:B------:R-:W-:Y:S01]  /*7110*/  IMAD R59, R70, R59, RZ ;  /* 0x0000003b463b7224 */ /* 0x000fe200078e02ff */
[----:B------:R-:W-:Y:S01]  /*7120*/  I2IP.S8.S32.SAT R50, R55, R50, RZ ;  /* 0x0000003237327239 */ /* 0x000fe200000014ff */
[-C--:B------:R-:W-:Y:S01]  /*7130*/  IMAD R54, R0, R71.reuse, R54 ;  /* 0x0000004700367224 */ /* 0x080fe200078e0236 */
[----:B------:R-:W-:Y:S01]  /*7140*/  SHF.R.S32.HI R0, RZ, 0x18, R93 ;  /* 0x00000018ff007819 */ /* 0x000fe2000001145d */
[-C--:B------:R-:W-:Y:S01]  /*7150*/  IMAD R59, R86, R71.reuse, R59 ;  /* 0x00000047563b7224 */ /* 0x080fe200078e023b */
[----:B------:R-:W-:Y:S01]  /*7160*/  I2IP.S8.S32.SAT R48, R49, R48, R50 ;  /* 0x0000003031307239 */ /* 0x000fe20000001432 */
[-C--:B------:R-:W-:Y:S01]  /*7170*/  IMAD R56, R2, R71.reuse, R56 ;  /* 0x0000004702387224 */ /* 0x080fe200078e0238 */
[----:B------:R-:W-:Y:S01]  /*7180*/  MOV R2, R92 ;  /* 0x0000005c00027202 */ /* 0x000fe20000000f00 */
        /* <DEDUP_REMOVED lines=8> */
[-C--:B------:R-:W-:Y:S02]  /*7210*/  IMAD R60, R2, R71.reuse, R60 ;  /* 0x00000047023c7224 */ /* 0x080fe400078e023c */
[----:B------:R-:W-:Y:S01]  /*7220*/  IMAD R61, R3, R71, R61 ;  /* 0x00000047033d7224 */ /* 0x000fe200078e023d */
[----:B------:R-:W-:Y:S01]  /*7230*/  I2IP.S8.S32.SAT R58, R63, R58, RZ ;  /* 0x0000003a3f3a7239 */ /* 0x000fe200000014ff */
[----:B------:R-:W-:Y:S02]  /*7240*/  IMAD R67, R70, R67, RZ ;  /* 0x0000004346437224 */ /* 0x000fe400078e02ff */
[-C--:B------:R-:W-:Y:S01]  /*7250*/  IMAD R62, R0, R71.reuse, R62 ;  /* 0x00000047003e7224 */ /* 0x080fe200078e023e */
[----:B------:R-:W-:Y:S01]  /*7260*/  I2IP.S8.S32.SAT R50, R57, R56, R58 ;  /* 0x0000003839327239 */ /* 0x000fe2000000143a */
[----:B------:R-:W-:Y:S05]  /*7270*/  IMAD R67, R88, R71, R67 ;  /* 0x0000004758437224 */ /* 0x000fea00078e0243 */
[----:B------:R-:W-:Y:S04]  /*7280*/  I2IP.S8.S32.SAT R51, R67, R62, RZ ;  /* 0x0000003e43337239 */ /* 0x000fe800000014ff */
[----:B------:R-:W-:Y:S05]  /*7290*/  I2IP.S8.S32.SAT R51, R61, R60, R51 ;  /* 0x0000003c3d337239 */ /* 0x000fea0000001433 */
[----:B------:R1:W-:Y:S01]  /*72a0*/  STS.128 [R143+0x2200], R48 ;  /* 0x002200308f007388 */ /* 0x0003e20000000c00 */
[----:B------:R-:W-:Y:S01]  /*72b0*/  @!PT LDS RZ, [RZ] ;  /* 0x00000000fffff984 */ /* 0x000fe20000000800 */
[----:B------:R-:W-:Y:S01]  /*72c0*/  @!PT LDS RZ, [RZ] ;  /* 0x00000000fffff984 */ /* 0x000fe20000000800 */
[----:B------:R-:W-:Y:S01]  /*72d0*/  @!PT LDS RZ, [RZ] ;  /* 0x00000000fffff984 */ /* 0x000fe20000000800 */
[----:B------:R-:W-:Y:S01]  /*72e0*/  @!PT LDS RZ, [RZ] ;  /* 0x00000000fffff984 */ /* 0x000fe20000000800 */
[----:B------:R3:W-:Y:S07]  /*72f0*/  MEMBAR.ALL.CTA ;  /* 0x0000000000007992 */ /* 0x0007ee0000008000 */
[----:B---3--:R-:W3:Y:S02]  /*7300*/  FENCE.VIEW.ASYNC.S ;  /* 0x00000000000073c6 */ /* 0x008ee40000000000 */
[----:B---3--:R-:W-:Y:S06]  /*7310*/  BAR.SYNC.DEFER_BLOCKING 0x1, 0x80 ;  /* 0x0042000000007b1d */ /* 0x008fec0000010000 */
[----:B------:R-:W-:Y:S05]  /*7320*/  @P0 BRA `(.L_x_105) ;  /* 0x0000000000300947 */ /* 0x000fea0003800000 */
[----:B------:R-:W-:Y:S02]  /*7330*/  UIADD3 UR4, UPT, UPT, UR44, 0x2200, URZ ;  /* 0x000022002c047890 */ /* 0x000fe4000fffe0ff */
[----:B------:R-:W-:Y:S02]  /*7340*/  USHF.L.U32 UR9, UR45, 0x6, URZ ;  /* 0x000000062d097899 */ /* 0x000fe400080006ff */
[----:B------:R-:W-:Y:S02]  /*7350*/  USHF.L.U32 UR10, UR46, 0x7, URZ ;  /* 0x000000072e0a7899 */ /* 0x000fe400080006ff */
[----:B------:R-:W-:Y:S01]  /*7360*/  MOV R153, UR4 ;  /* 0x0000000400997c02 */ /* 0x000fe20008000f00 */
[----:B------:R-:W-:Y:S01]  /*7370*/  UIADD3 UR4, UP0, UPT, UR62, 0x680, URZ ;  /* 0x000006803e047890 */ /* 0x000fe2000ff1e0ff */
[----:B------:R-:W-:Y:S02]  /*7380*/  UMOV UR11, UR36 ;  /* 0x00000024000b7c82 */ /* 0x000fe40008000000 */
[----:B------:R-:W-:Y:S01]  /*7390*/  R2UR UR8, R153 ;  /* 0x00000000990872ca */ /* 0x000fe200000e0000 */
[----:B------:R-:W-:Y:S11]  /*73a0*/  UIADD3.X UR5, UPT, UPT, URZ, UR63, URZ, UP0, !UPT ;  /* 0x0000003fff057290 */ /* 0x000ff600087fe4ff */
[----:B------:R-:W-:Y:S01]  /*73b0*/  @!UPT UIADD3 URZ, UPT, UPT, URZ, URZ, URZ ;  /* 0x000000fffffff290 */ /* 0x000fe2000fffe0ff */
[----:B------:R3:W-:Y:S01]  /*73c0*/  UTMASTG.3D [UR8], [UR4] ;  /* 0x00000008040073b5 */ /* 0x0007e20008010000 */
[----:B------:R0:W-:Y:S01]  /*73d0*/  UTMACMDFLUSH ;  /* 0x00000000000079b7 */ /* 0x0001e20000000000 */
[----:B---3--:R-:W-:Y:S04]  /*73e0*/  DEPBAR.LE SB0, 0x0 ;  /* 0x000080000000791a */ /* 0x008fe80000000000 */
.L_x_105:
[----:B------:R-:W-:Y:S05]  /*73f0*/  BSYNC.RECONVERGENT B0 ;  /* 0x0000000000007941 */ /* 0x000fea0003800200 */
.L_x_104:
[----:B------:R-:W-:Y:S01]  /*7400*/  BAR.SYNC.DEFER_BLOCKING 0x1, 0x80 ;  /* 0x0042000000007b1d */ /* 0x000fe20000010000 */
[----:B------:R-:W-:Y:S01]  /*7410*/  ISETP.NE.AND P0, PT, R149, 0x2, PT ;  /* 0x000000029500780c */ /* 0x000fe20003f05270 */
[----:B------:R-:W-:Y:S01]  /*7420*/  UISETP.NE.AND UP0, UPT, UR47, URZ, UPT ;  /* 0x000000ff2f00728c */ /* 0x000fe2000bf05270 */
[----:B------:R-:W-:Y:S01]  /*7430*/  ISETP.NE.AND P1, PT, R68, 0x4, PT ;  /* 0x000000044400780c */ /* 0x000fe20003f25270 */
[----:B------:R-:W-:Y:S01]  /*7440*/  UIADD3 UR45, UPT, UPT, UR37, UR57, URZ ;  /* 0x00000039252d7290 */ /* 0x000fe2000fffe0ff */
[----:B------:R-:W-:Y:S01]  /*7450*/  SEL R2, RZ, 0x1, P0 ;  /* 0x00000001ff027807 */ /* 0x000fe20000000000 */
[----:B------:R-:W-:Y:S01]  /*7460*/  UIADD3 UR46, UPT, UPT, UR38, UR60, URZ ;  /* 0x0000003c262e7290 */ /* 0x000fe2000fffe0ff */
[----:B------:R-:W-:Y:S02]  /*7470*/  SEL R0, RZ, 0x1, P1 ;  /* 0x00000001ff007807 */ /* 0x000fe40000800000 */
[----:B------:R-:W-:Y:S02]  /*7480*/  LOP3.LUT R151, R151, R2, RZ, 0x3c, !PT ;  /* 0x0000000297977212 */ /* 0x000fe400078e3cff */
[----:B------:R-:W-:Y:S02]  /*7490*/  LOP3.LUT R152, R152, R0, RZ, 0x3c, !PT ;  /* 0x0000000098987212 */ /* 0x000fe400078e3cff */
[----:B------:R-:W-:Y:S02]  /*74a0*/  SEL R149, R149, RZ, P0 ;  /* 0x000000ff95957207 */ /* 0x000fe40000000000 */
[----:B------:R-:W-:Y:S01]  /*74b0*/  SEL R68, R68, RZ, P1 ;  /* 0x000000ff44447207 */ /* 0x000fe20000800000 */
[----:B------:R-:W-:Y:S01]  /*74c0*/  UMOV UR36, UR51 ;  /* 0x0000003300247c82 */ /* 0x000fe20008000000 */
[----:B------:R-:W-:Y:S05]  /*74d0*/  BRA.U UP0, `(.L_x_106) ;  /* 0xffffffd900dc7547 */ /* 0x000fea000b83ffff */
[----:B------:R-:W-:Y:S05]  /*74e0*/  EXIT ;  /* 0x000000000000794d */ /* 0x000fea0003800000 */
.L_x_25:
[----:B--2---:R2:W3:Y:S02]  /*74f0*/  SYNCS.PHASECHK.TRANS64.TRYWAIT P0, [R0+URZ+0x110], R2 ;  /* 0x00011002000075a7 */ /* 0x0044e400080011ff */
[----:B---3--:R-:W-:Y:S05]  /*7500*/  @!P0 NANOSLEEP.SYNCS 0x989680 ;  /* 0x009896800000895d */ /* 0x008fea0003900000 */
[----:B------:R-:W3:Y:S02]  /*7510*/  @!P0 SYNCS.PHASECHK.TRANS64 P0, [R0+URZ+0x110], R2 ;  /* 0x00011002000085a7 */ /* 0x000ee400080010ff */
[----:B---3--:R-:W-:Y:S05]  /*7520*/  @!P0 BRA `(.L_x_25) ;  /* 0xfffffffc00f08947 */ /* 0x008fea000383ffff */
[----:B------:R-:W-:Y:S05]  /*7530*/  BRA `(.L_x_107) ;  /* 0xffffffa400387947 */ /* 0x000fea000383ffff */
.L_x_28:
[----:B-1----:R-:W-:-:S07]  /*7540*/  MOV R0, UR33 ;  /* 0x0000002100007c02 */ /* 0x002fce0008000f00 */
.L_x_108:
[----:B-1----:R1:W2:Y:S02]  /*7550*/  SYNCS.PHASECHK.TRANS64.TRYWAIT P0, [R0+URZ+0x40], R3 ;  /* 0x00004003000075a7 */ /* 0x0022a400080011ff */
[----:B--2---:R-:W-:Y:S05]  /*7560*/  @!P0 NANOSLEEP.SYNCS 0x989680 ;  /* 0x009896800000895d */ /* 0x004fea0003900000 */
[----:B------:R-:W2:Y:S02]  /*7570*/  @!P0 SYNCS.PHASECHK.TRANS64 P0, [R0+URZ+0x40], R3 ;  /* 0x00004003000085a7 */ /* 0x000ea400080010ff */
[----:B--2---:R-:W-:Y:S05]  /*7580*/  @!P0 BRA `(.L_x_108) ;  /* 0xfffffffc00f08947 */ /* 0x004fea000383ffff */
[----:B------:R-:W-:Y:S05]  /*7590*/  BRA `(.L_x_27) ;  /* 0xffffffa400807947 */ /* 0x000fea000383ffff */
.L_x_35:
[----:B-1----:R-:W-:-:S07]  /*75a0*/  MOV R0, UR17 ;  /* 0x0000001100007c02 */ /* 0x002fce0008000f00 */
.L_x_109:
[----:B-1----:R1:W2:Y:S02]  /*75b0*/  SYNCS.PHASECHK.TRANS64.TRYWAIT P0, [R0+URZ+0x40], R3 ;  /* 0x00004003000075a7 */ /* 0x0022a400080011ff */
[----:B--2---:R-:W-:Y:S05]  /*75c0*/  @!P0 NANOSLEEP.SYNCS 0x989680 ;  /* 0x009896800000895d */ /* 0x004fea0003900000 */
[----:B------:R-:W2:Y:S02]  /*75d0*/  @!P0 SYNCS.PHASECHK.TRANS64 P0, [R0+URZ+0x40], R3 ;  /* 0x00004003000085a7 */ /* 0x000ea400080010ff */
[----:B--2---:R-:W-:Y:S05]  /*75e0*/  @!P0 BRA `(.L_x_109) ;  /* 0xfffffffc00f08947 */ /* 0x004fea000383ffff */
[----:B------:R-:W-:Y:S05]  /*75f0*/  BRA `(.L_x_34) ;  /* 0xffffffa8003c7947 */ /* 0x000fea000383ffff */
.L_x_40:
[----:B-1----:R1:W2:Y:S02]  /*7600*/  SYNCS.PHASECHK.TRANS64.TRYWAIT P0, [R3+URZ+0xa0], R0 ;  /* 0x0000a000030075a7 */ /* 0x0022a400080011ff */
[----:B--2---:R-:W-:Y:S05]  /*7610*/  @!P0 NANOSLEEP.SYNCS 0x989680 ;  /* 0x009896800000895d */ /* 0x004fea0003900000 */
[----:B------:R-:W2:Y:S02]  /*7620*/  @!P0 SYNCS.PHASECHK.TRANS64 P0, [R3+URZ+0xa0], R0 ;  /* 0x0000a000030085a7 */ /* 0x000ea400080010ff */
[----:B--2---:R-:W-:Y:S05]  /*7630*/  @!P0 BRA `(.L_x_40) ;  /* 0xfffffffc00f08947 */ /* 0x004fea000383ffff */
[----:B------:R-:W-:Y:S05]  /*7640*/  BRA `(.L_x_110) ;  /* 0xffffffa800e07947 */ /* 0x000fea000383ffff */
.L_x_44:
[----:B------:R-:W-:-:S07]  /*7650*/  MOV R0, UR4 ;  /* 0x0000000400007c02 */ /* 0x000fce0008000f00 */
.L_x_111:
[----:B-1----:R1:W2:Y:S02]  /*7660*/  SYNCS.PHASECHK.TRANS64.TRYWAIT P0, [R0+URZ], R2 ;  /* 0x00000002000075a7 */ /* 0x0022a400080011ff */
[----:B--2---:R-:W-:Y:S05]  /*7670*/  @!P0 NANOSLEEP.SYNCS 0x989680 ;  /* 0x009896800000895d */ /* 0x004fea0003900000 */
[----:B------:R-:W2:Y:S02]  /*7680*/  @!P0 SYNCS.PHASECHK.TRANS64 P0, [R0+URZ], R2 ;  /* 0x00000002000085a7 */ /* 0x000ea400080010ff */
[----:B--2---:R-:W-:Y:S05]  /*7690*/  @!P0 BRA `(.L_x_111) ;  /* 0xfffffffc00f08947 */ /* 0x004fea000383ffff */
[----:B------:R-:W-:Y:S05]  /*76a0*/  BRA `(.L_x_112) ;  /* 0xffffffb000847947 */ /* 0x000fea000383ffff */
.L_x_45:
[----:B------:R-:W-:-:S07]  /*76b0*/  MOV R0, UR5 ;  /* 0x0000000500007c02 */ /* 0x000fce0008000f00 */
.L_x_113:
[----:B-1----:R1:W2:Y:S02]  /*76c0*/  SYNCS.PHASECHK.TRANS64.TRYWAIT P0, [R0+URZ], R3 ;  /* 0x00000003000075a7 */ /* 0x0022a400080011ff */
[----:B--2---:R-:W-:Y:S05]  /*76d0*/  @!P0 NANOSLEEP.SYNCS 0x989680 ;  /* 0x009896800000895d */ /* 0x004fea0003900000 */
[----:B------:R-:W2:Y:S02]  /*76e0*/  @!P0 SYNCS.PHASECHK.TRANS64 P0, [R0+URZ], R3 ;  /* 0x00000003000085a7 */ /* 0x000ea400080010ff */
[----:B--2---:R-:W-:Y:S05]  /*76f0*/  @!P0 BRA `(.L_x_113) ;  /* 0xfffffffc00f08947 */ /* 0x004fea000383ffff */
[----:B------:R-:W-:Y:S05]  /*7700*/  BRA `(.L_x_114) ;  /* 0xffffffb000907947 */ /* 0x000fea000383ffff */
.L_x_46:
[----:B------:R-:W-:-:S07]  /*7710*/  MOV R0, UR5 ;  /* 0x0000000500007c02 */ /* 0x000fce0008000f00 */
.L_x_115:
[----:B-1----:R1:W2:Y:S02]  /*7720*/  SYNCS.PHASECHK.TRANS64.TRYWAIT P0, [R0+URZ], R3 ;  /* 0x00000003000075a7 */ /* 0x0022a400080011ff */
[----:B--2---:R-:W-:Y:S05]  /*7730*/  @!P0 NANOSLEEP.SYNCS 0x989680 ;  /* 0x009896800000895d */ /* 0x004fea0003900000 */
[----:B------:R-:W2:Y:S02]  /*7740*/  @!P0 SYNCS.PHASECHK.TRANS64 P0, [R0+URZ], R3 ;  /* 0x00000003000085a7 */ /* 0x000ea400080010ff */
[----:B--2---:R-:W-:Y:S05]  /*7750*/  @!P0 BRA `(.L_x_115) ;  /* 0xfffffffc00f08947 */ /* 0x004fea000383ffff */
[----:B------:R-:W-:Y:S05]  /*7760*/  BRA `(.L_x_116) ;  /* 0xffffffb0009c7947 */ /* 0x000fea000383ffff */
.L_x_47:
[----:B------:R-:W-:-:S07]  /*7770*/  MOV R0, UR5 ;  /* 0x0000000500007c02 */ /* 0x000fce0008000f00 */
.L_x_117:
[----:B-1----:R1:W2:Y:S02]  /*7780*/  SYNCS.PHASECHK.TRANS64.TRYWAIT P0, [R0+URZ], R3 ;  /* 0x00000003000075a7 */ /* 0x0022a400080011ff */
[----:B--2---:R-:W-:Y:S05]  /*7790*/  @!P0 NANOSLEEP.SYNCS 0x989680 ;  /* 0x009896800000895d */ /* 0x004fea0003900000 */
[----:B------:R-:W2:Y:S02]  /*77a0*/  @!P0 SYNCS.PHASECHK.TRANS64 P0, [R0+URZ], R3 ;  /* 0x00000003000085a7 */ /* 0x000ea400080010ff */
[----:B--2---:R-:W-:Y:S05]  /*77b0*/  @!P0 BRA `(.L_x_117) ;  /* 0xfffffffc00f08947 */ /* 0x004fea000383ffff */
[----:B------:R-:W-:Y:S05]  /*77c0*/  BRA `(.L_x_118) ;  /* 0xffffffb000a87947 */ /* 0x000fea000383ffff */
.L_x_48:
[----:B------:R-:W-:-:S07]  /*77d0*/  MOV R0, UR5 ;  /* 0x0000000500007c02 */ /* 0x000fce0008000f00 */
.L_x_119:
[----:B-1----:R1:W2:Y:S02]  /*77e0*/  SYNCS.PHASECHK.TRANS64.TRYWAIT P0, [R0+URZ], R3 ;  /* 0x00000003000075a7 */ /* 0x0022a400080011ff */
[----:B--2---:R-:W-:Y:S05]  /*77f0*/  @!P0 NANOSLEEP.SYNCS 0x989680 ;  /* 0x009896800000895d */ /* 0x004fea0003900000 */
[----:B------:R-:W2:Y:S02]  /*7800*/  @!P0 SYNCS.PHASECHK.TRANS64 P0, [R0+URZ], R3 ;  /* 0x00000003000085a7 */ /* 0x000ea400080010ff */
[----:B--2---:R-:W-:Y:S05]  /*7810*/  @!P0 BRA `(.L_x_119) ;  /* 0xfffffffc00f08947 */ /* 0x004fea000383ffff */
[----:B------:R-:W-:Y:S05]  /*7820*/  BRA `(.L_x_120) ;  /* 0xffffffb000b47947 */ /* 0x000fea000383ffff */
.L_x_49:
[----:B------:R-:W-:-:S07]  /*7830*/  MOV R0, UR5 ;  /* 0x0000000500007c02 */ /* 0x000fce0008000f00 */
.L_x_121:
[----:B-1----:R1:W2:Y:S02]  /*7840*/  SYNCS.PHASECHK.TRANS64.TRYWAIT P0, [R0+URZ], R3 ;  /* 0x00000003000075a7 */ /* 0x0022a400080011ff */
[----:B--2---:R-:W-:Y:S05]  /*7850*/  @!P0 NANOSLEEP.SYNCS 0x989680 ;  /* 0x009896800000895d */ /* 0x004fea0003900000 */
[----:B------:R-:W2:Y:S02]  /*7860*/  @!P0 SYNCS.PHASECHK.TRANS64 P0, [R0+URZ], R3 ;  /* 0x00000003000085a7 */ /* 0x000ea400080010ff */
[----:B--2---:R-:W-:Y:S05]  /*7870*/  @!P0 BRA `(.L_x_121) ;  /* 0xfffffffc00f08947 */ /* 0x004fea000383ffff */
[----:B------:R-:W-:Y:S05]  /*7880*/  BRA `(.L_x_122) ;  /* 0xffffffb000c07947 */ /* 0x000fea000383ffff */
.L_x_50:
[----:B------:R-:W-:-:S07]  /*7890*/  MOV R0, UR5 ;  /* 0x0000000500007c02 */ /* 0x000fce0008000f00 */
.L_x_123:
[----:B-1----:R1:W2:Y:S02]  /*78a0*/  SYNCS.PHASECHK.TRANS64.TRYWAIT P0, [R0+URZ], R3 ;  /* 0x00000003000075a7 */ /* 0x0022a400080011ff */
[----:B--2---:R-:W-:Y:S05]  /*78b0*/  @!P0 NANOSLEEP.SYNCS 0x989680 ;  /* 0x009896800000895d */ /* 0x004fea0003900000 */
[----:B------:R-:W2:Y:S02]  /*78c0*/  @!P0 SYNCS.PHASECHK.TRANS64 P0, [R0+URZ], R3 ;  /* 0x00000003000085a7 */ /* 0x000ea400080010ff */
[----:B--2---:R-:W-:Y:S05]  /*78d0*/  @!P0 BRA `(.L_x_123) ;  /* 0xfffffffc00f08947 */ /* 0x004fea000383ffff */
[----:B------:R-:W-:Y:S05]  /*78e0*/  BRA `(.L_x_124) ;  /* 0xffffffb000cc7947 */ /* 0x000fea000383ffff */
.L_x_53:
[----:B-1----:R1:W2:Y:S02]  /*78f0*/  SYNCS.PHASECHK.TRANS64.TRYWAIT P0, [R2+URZ+0x100], R4 ;  /* 0x00010004020075a7 */ /* 0x0022a400080011ff */
[----:B--2---:R-:W-:Y:S05]  /*7900*/  @!P0 NANOSLEEP.SYNCS 0x989680 ;  /* 0x009896800000895d */ /* 0x004fea0003900000 */
[----:B------:R-:W2:Y:S02]  /*7910*/  @!P0 SYNCS.PHASECHK.TRANS64 P0, [R2+URZ+0x100], R4 ;  /* 0x00010004020085a7 */ /* 0x000ea400080010ff */
[----:B--2---:R-:W-:Y:S05]  /*7920*/  @!P0 BRA `(.L_x_53) ;  /* 0xfffffffc00f08947 */ /* 0x004fea000383ffff */
[----:B------:R-:W-:Y:S05]  /*7930*/  BRA `(.L_x_125) ;  /* 0xffffffb400287947 */ /* 0x000fea000383ffff */
.L_x_54:
[----:B------:R-:W-:-:S07]  /*7940*/  MOV R2, UR4 ;  /* 0x0000000400027c02 */ /* 0x000fce0008000f00 */
.L_x_126:
[----:B-1----:R1:W2:Y:S02]  /*7950*/  SYNCS.PHASECHK.TRANS64.TRYWAIT P0, [R2+URZ+0xb0], R5 ;  /* 0x0000b005020075a7 */ /* 0x0022a400080011ff */
[----:B--2---:R-:W-:Y:S05]  /*7960*/  @!P0 NANOSLEEP.SYNCS 0x989680 ;  /* 0x009896800000895d */ /* 0x004fea0003900000 */
[----:B------:R-:W2:Y:S02]  /*7970*/  @!P0 SYNCS.PHASECHK.TRANS64 P0, [R2+URZ+0xb0], R5 ;  /* 0x0000b005020085a7 */ /* 0x000ea400080010ff */
[----:B--2---:R-:W-:Y:S05]  /*7980*/  @!P0 BRA `(.L_x_126) ;  /* 0xfffffffc00f08947 */ /* 0x004fea000383ffff */
[----:B------:R-:W-:Y:S05]  /*7990*/  BRA `(.L_x_127) ;  /* 0xffffffb400387947 */ /* 0x000fea000383ffff */
.L_x_55:
[----:B-1----:R1:W2:Y:S02]  /*79a0*/  SYNCS.PHASECHK.TRANS64.TRYWAIT P1, [R2+URZ+0xa0], R4 ;  /* 0x0000a004020075a7 */ /* 0x0022a400080211ff */
[----:B--2---:R-:W-:Y:S05]  /*79b0*/  @!P1 NANOSLEEP.SYNCS 0x989680 ;  /* 0x009896800000995d */ /* 0x004fea0003900000 */
[----:B------:R-:W2:Y:S02]  /*79c0*/  @!P1 SYNCS.PHASECHK.TRANS64 P1, [R2+URZ+0xa0], R4 ;  /* 0x0000a004020095a7 */ /* 0x000ea400080210ff */
[----:B--2---:R-:W-:Y:S05]  /*79d0*/  @!P1 BRA `(.L_x_55) ;  /* 0xfffffffc00f09947 */ /* 0x004fea000383ffff */
[----:B------:R-:W-:Y:S05]  /*79e0*/  BRA `(.L_x_128) ;  /* 0xffffffb400687947 */ /* 0x000fea000383ffff */
.L_x_58:
[----:B------:R-:W-:-:S07]  /*79f0*/  MOV R0, UR4 ;  /* 0x0000000400007c02 */ /* 0x000fce0008000f00 */
.L_x_129:
[----:B-1----:R1:W2:Y:S02]  /*7a00*/  SYNCS.PHASECHK.TRANS64.TRYWAIT P0, [R0+URZ+0xb0], R2 ;  /* 0x0000b002000075a7 */ /* 0x0022a400080011ff */
[----:B--2---:R-:W-:Y:S05]  /*7a10*/  @!P0 NANOSLEEP.SYNCS 0x989680 ;  /* 0x009896800000895d */ /* 0x004fea0003900000 */
[----:B------:R-:W2:Y:S02]  /*7a20*/  @!P0 SYNCS.PHASECHK.TRANS64 P0, [R0+URZ+0xb0], R2 ;  /* 0x0000b002000085a7 */ /* 0x000ea400080010ff */
[----:B--2---:R-:W-:Y:S05]  /*7a30*/  @!P0 BRA `(.L_x_129) ;  /* 0xfffffffc00f08947 */ /* 0x004fea000383ffff */
[----:B------:R-:W-:Y:S05]  /*7a40*/  BRA `(.L_x_57) ;  /* 0xffffffb400bc7947 */ /* 0x000fea000383ffff */
.L_x_65:
[----:B-1----:R1:W2:Y:S02]  /*7a50*/  SYNCS.PHASECHK.TRANS64.TRYWAIT P1, [R0+URZ+0xa0], R2 ;  /* 0x0000a002000075a7 */ /* 0x0022a400080211ff */
[----:B--2---:R-:W-:Y:S05]  /*7a60*/  @!P1 NANOSLEEP.SYNCS 0x989680 ;  /* 0x009896800000995d */ /* 0x004fea0003900000 */
[----:B------:R-:W2:Y:S02]  /*7a70*/  @!P1 SYNCS.PHASECHK.TRANS64 P1, [R0+URZ+0xa0], R2 ;  /* 0x0000a002000095a7 */ /* 0x000ea400080210ff */
[----:B--2---:R-:W-:Y:S05]  /*7a80*/  @!P1 BRA `(.L_x_65) ;  /* 0xfffffffc00f09947 */ /* 0x004fea000383ffff */
[----:B------:R-:W-:Y:S05]  /*7a90*/  BRA `(.L_x_130) ;  /* 0xffffffbc00307947 */ /* 0x000fea000383ffff */
.L_x_66:
[----:B------:R-:W-:-:S07]  /*7aa0*/  MOV R2, UR30 ;  /* 0x0000001e00027c02 */ /* 0x000fce0008000f00 */
.L_x_131:
[----:B-1----:R1:W2:Y:S02]  /*7ab0*/  SYNCS.PHASECHK.TRANS64.TRYWAIT P0, [R2+URZ+0xe0], R0 ;  /* 0x0000e000020075a7 */ /* 0x0022a400080011ff */
[----:B--2---:R-:W-:Y:S05]  /*7ac0*/  @!P0 NANOSLEEP.SYNCS 0x989680 ;  /* 0x009896800000895d */ /* 0x004fea0003900000 */
[----:B------:R-:W2:Y:S02]  /*7ad0*/  @!P0 SYNCS.PHASECHK.TRANS64 P0, [R2+URZ+0xe0], R0 ;  /* 0x0000e000020085a7 */ /* 0x000ea400080010ff */
[----:B--2---:R-:W-:Y:S05]  /*7ae0*/  @!P0 BRA `(.L_x_131) ;  /* 0xfffffffc00f08947 */ /* 0x004fea000383ffff */
[----:B------:R-:W-:Y:S05]  /*7af0*/  BRA `(.L_x_132) ;  /* 0xffffffbc00687947 */ /* 0x000fea000383ffff */
.L_x_69:
[----:B------:R-:W-:Y:S07]  /*7b00*/  MOV R0, UR5 ;  /* 0x0000000500007c02 */ /* 0x000fee0008000f00 */
.L_x_133:
[----:B-1----:R1:W2:Y:S02]  /*7b10*/  SYNCS.PHASECHK.TRANS64.TRYWAIT P0, [R0+URZ], R2 ;  /* 0x00000002000075a7 */ /* 0x0022a400080011ff */
[----:B--2---:R-:W-:Y:S05]  /*7b20*/  @!P0 NANOSLEEP.SYNCS 0x989680 ;  /* 0x009896800000895d */ /* 0x004fea0003900000 */
[----:B------:R-:W2:Y:S02]  /*7b30*/  @!P0 SYNCS.PHASECHK.TRANS64 P0, [R0+URZ], R2 ;  /* 0x00000002000085a7 */ /* 0x000ea400080010ff */
[----:B--2---:R-:W-:Y:S05]  /*7b40*/  @!P0 BRA `(.L_x_133) ;  /* 0xfffffffc00f08947 */ /* 0x004fea000383ffff */
[----:B------:R-:W-:Y:S05]  /*7b50*/  BRA `(.L_x_68) ;  /* 0xffffffbc00847947 */ /* 0x000fea000383ffff */
.L_x_72:
[----:B------:R-:W-:-:S07]  /*7b60*/  MOV R0, UR4 ;  /* 0x0000000400007c02 */ /* 0x000fce0008000f00 */
.L_x_134:
[----:B--2---:R2:W4:Y:S02]  /*7b70*/  SYNCS.PHASECHK.TRANS64.TRYWAIT P0, [R0+URZ], R2 ;  /* 0x00000002000075a7 */ /* 0x00452400080011ff */
[----:B----4-:R-:W-:Y:S05]  /*7b80*/  @!P0 NANOSLEEP.SYNCS 0x989680 ;  /* 0x009896800000895d */ /* 0x010fea0003900000 */
[----:B------:R-:W4:Y:S02]  /*7b90*/  @!P0 SYNCS.PHASECHK.TRANS64 P0, [R0+URZ], R2 ;  /* 0x00000002000085a7 */ /* 0x000f2400080010ff */
[----:B----4-:R-:W-:Y:S05]  /*7ba0*/  @!P0 BRA `(.L_x_134) ;  /* 0xfffffffc00f08947 */ /* 0x010fea000383ffff */
[----:B------:R-:W-:Y:S05]  /*7bb0*/  BRA `(.L_x_135) ;  /* 0xffffffc000607947 */ /* 0x000fea000383ffff */
.L_x_73:
[----:B------:R-:W-:-:S07]  /*7bc0*/  MOV R0, UR5 ;  /* 0x0000000500007c02 */ /* 0x000fce0008000f00 */
.L_x_136:
[----:B-1----:R1:W2:Y:S02]  /*7bd0*/  SYNCS.PHASECHK.TRANS64.TRYWAIT P0, [R0+URZ], R3 ;  /* 0x00000003000075a7 */ /* 0x0022a400080011ff */
[----:B--2---:R-:W-:Y:S05]  /*7be0*/  @!P0 NANOSLEEP.SYNCS 0x989680 ;  /* 0x009896800000895d */ /* 0x004fea0003900000 */
[----:B------:R-:W2:Y:S02]  /*7bf0*/  @!P0 SYNCS.PHASECHK.TRANS64 P0, [R0+URZ], R3 ;  /* 0x00000003000085a7 */ /* 0x000ea400080010ff */
[----:B--2---:R-:W-:Y:S05]  /*7c00*/  @!P0 BRA `(.L_x_136) ;  /* 0xfffffffc00f08947 */ /* 0x004fea000383ffff */
[----:B------:R-:W-:Y:S05]  /*7c10*/  BRA `(.L_x_137) ;  /* 0xffffffc0006c7947 */ /* 0x000fea000383ffff */
.L_x_74:
[----:B------:R-:W-:-:S07]  /*7c20*/  MOV R0, UR5 ;  /* 0x0000000500007c02 */ /* 0x000fce0008000f00 */
.L_x_138:
[----:B-1----:R1:W2:Y:S02]  /*7c30*/  SYNCS.PHASECHK.TRANS64.TRYWAIT P0, [R0+URZ], R3 ;  /* 0x00000003000075a7 */ /* 0x0022a400080011ff */
[----:B--2---:R-:W-:Y:S05]  /*7c40*/  @!P0 NANOSLEEP.SYNCS 0x989680 ;  /* 0x009896800000895d */ /* 0x004fea0003900000 */
[----:B------:R-:W2:Y:S02]  /*7c50*/  @!P0 SYNCS.PHASECHK.TRANS64 P0, [R0+URZ], R3 ;  /* 0x00000003000085a7 */ /* 0x000ea400080010ff */
[----:B--2---:R-:W-:Y:S05]  /*7c60*/  @!P0 BRA `(.L_x_138) ;  /* 0xfffffffc00f08947 */ /* 0x004fea000383ffff */
[----:B------:R-:W-:Y:S05]  /*7c70*/  BRA `(.L_x_139) ;  /* 0xffffffc000787947 */ /* 0x000fea000383ffff */
.L_x_75:
[----:B-1----:R-:W-:-:S07]  /*7c80*/  MOV R0, UR4 ;  /* 0x0000000400007c02 */ /* 0x002fce0008000f00 */
.L_x_140:
[----:B-1----:R1:W2:Y:S02]  /*7c90*/  SYNCS.PHASECHK.TRANS64.TRYWAIT P0, [R0+URZ], R2 ;  /* 0x00000002000075a7 */ /* 0x0022a400080011ff */
[----:B--2---:R-:W-:Y:S05]  /*7ca0*/  @!P0 NANOSLEEP.SYNCS 0x989680 ;  /* 0x009896800000895d */ /* 0x004fea0003900000 */
[----:B------:R-:W2:Y:S02]  /*7cb0*/  @!P0 SYNCS.PHASECHK.TRANS64 P0, [R0+URZ], R2 ;  /* 0x00000002000085a7 */ /* 0x000ea400080010ff */
[----:B--2---:R-:W-:Y:S05]  /*7cc0*/  @!P0 BRA `(.L_x_140) ;  /* 0xfffffffc00f08947 */ /* 0x004fea000383ffff */
[----:B------:R-:W-:Y:S05]  /*7cd0*/  BRA `(.L_x_141) ;  /* 0xffffffc000847947 */ /* 0x000fea000383ffff */
.L_x_80:
[----:B--2---:R2:W3:Y:S02]  /*7ce0*/  SYNCS.PHASECHK.TRANS64.TRYWAIT P0, [R7+URZ+0xa0], R0 ;  /* 0x0000a000070075a7 */ /* 0x0044e400080011ff */
[----:B---3--:R-:W-:Y:S05]  /*7cf0*/  @!P0 NANOSLEEP.SYNCS 0x989680 ;  /* 0x009896800000895d */ /* 0x008fea0003900000 */
[----:B------:R-:W3:Y:S02]  /*7d00*/  @!P0 SYNCS.PHASECHK.TRANS64 P0, [R7+URZ+0xa0], R0 ;  /* 0x0000a000070085a7 */ /* 0x000ee400080010ff */
[----:B---3--:R-:W-:Y:S05]  /*7d10*/  @!P0 BRA `(.L_x_80) ;  /* 0xfffffffc00f08947 */ /* 0x008fea000383ffff */
[----:B------:R-:W-:Y:S05]  /*7d20*/  BRA `(.L_x_142) ;  /* 0xffffffc400987947 */ /* 0x000fea000383ffff */
.L_x_83:
[----:B-1----:R-:W-:Y:S07]  /*7d30*/  MOV R0, UR17 ;  /* 0x0000001100007c02 */ /* 0x002fee0008000f00 */
.L_x_143:
[----:B-1----:R1:W2:Y:S02]  /*7d40*/  SYNCS.PHASECHK.TRANS64.TRYWAIT P2, [R0+URZ+0x98], R7 ;  /* 0x00009807000075a7 */ /* 0x0022a400080411ff */
[----:B--2---:R-:W-:Y:S05]  /*7d50*/  @!P2 NANOSLEEP.SYNCS 0x989680 ;  /* 0x009896800000a95d */ /* 0x004fea0003900000 */
[----:B------:R-:W2:Y:S02]  /*7d60*/  @!P2 SYNCS.PHASECHK.TRANS64 P2, [R0+URZ+0x98], R7 ;  /* 0x000098070000a5a7 */ /* 0x000ea400080410ff */
[----:B--2---:R-:W-:Y:S05]  /*7d70*/  @!P2 BRA `(.L_x_143) ;  /* 0xfffffffc00f0a947 */ /* 0x004fea000383ffff */
[----:B------:R-:W-:Y:S05]  /*7d80*/  BRA `(.L_x_82) ;  /* 0xffffffc800f87947 */ /* 0x000fea000383ffff */
.L_x_86:
[----:B-1----:R-:W-:Y:S07]  /*7d90*/  MOV R0, UR17 ;  /* 0x0000001100007c02 */ /* 0x002fee0008000f00 */
.L_x_144:
[----:B-1----:R1:W2:Y:S02]  /*7da0*/  SYNCS.PHASECHK.TRANS64.TRYWAIT P0, [R0+URZ+0x88], R6 ;  /* 0x00008806000075a7 */ /* 0x0022a400080011ff */
[----:B--2---:R-:W-:Y:S05]  /*7db0*/  @!P0 NANOSLEEP.SYNCS 0x989680 ;  /* 0x009896800000895d */ /* 0x004fea0003900000 */
[----:B------:R-:W2:Y:S02]  /*7dc0*/  @!P0 SYNCS.PHASECHK.TRANS64 P0, [R0+URZ+0x88], R6 ;  /* 0x00008806000085a7 */ /* 0x000ea400080010ff */
[----:B--2---:R-:W-:Y:S05]  /*7dd0*/  @!P0 BRA `(.L_x_144) ;  /* 0xfffffffc00f08947 */ /* 0x004fea000383ffff */
[----:B------:R-:W-:Y:S05]  /*7de0*/  BRA `(.L_x_145) ;  /* 0xffffffcc00487947 */ /* 0x000fea000383ffff */
.L_x_89:
[----:B--2---:R2:W4:Y:S02]  /*7df0*/  SYNCS.PHASECHK.TRANS64.TRYWAIT P0, [R3+URZ+0xa0], R0 ;  /* 0x0000a000030075a7 */ /* 0x00452400080011ff */
[----:B----4-:R-:W-:Y:S05]  /*7e00*/  @!P0 NANOSLEEP.SYNCS 0x989680 ;  /* 0x009896800000895d */ /* 0x010fea0003900000 */
[----:B------:R-:W4:Y:S02]  /*7e10*/  @!P0 SYNCS.PHASECHK.TRANS64 P0, [R3+URZ+0xa0], R0 ;  /* 0x0000a000030085a7 */ /* 0x000f2400080010ff */
[----:B----4-:R-:W-:Y:S05]  /*7e20*/  @!P0 BRA `(.L_x_89) ;  /* 0xfffffffc00f08947 */ /* 0x010fea000383ffff */
[----:B------:R-:W-:Y:S05]  /*7e30*/  BRA `(.L_x_146) ;  /* 0xffffffd000987947 */ /* 0x000fea000383ffff */
.L_x_100:
[----:B-1----:R-:W-:Y:S04]  /*7e40*/  MOV R0, UR44 ;  /* 0x0000002c00007c02 */ /* 0x002fe80008000f00 */
[----:B------:R1:W2:Y:S03]  /*7e50*/  SYNCS.PHASECHK.TRANS64.TRYWAIT P1, [R0+URZ+0x80], R3 ;  /* 0x00008003000075a7 */ /* 0x0002a600080211ff */
[----:B--2---:R-:W-:Y:S05]  /*7e60*/  @!P1 NANOSLEEP.SYNCS 0x989680 ;  /* 0x009896800000995d */ /* 0x004fea0003900000 */
[----:B------:R-:W2:Y:S02]  /*7e70*/  @!P1 SYNCS.PHASECHK.TRANS64 P1, [R0+URZ+0x80], R3 ;  /* 0x00008003000095a7 */ /* 0x000ea400080210ff */
[----:B--2---:R-:W-:Y:S05]  /*7e80*/  @!P1 BRA `(.L_x_100) ;  /* 0xfffffffc00ec9947 */ /* 0x004fea000383ffff */
[----:B------:R-:W-:Y:S05]  /*7e90*/  BRA `(.L_x_99) ;  /* 0xffffffdc00f07947 */ /* 0x000fea000383ffff */
.L_x_102:
[----:B------:R1:W1:Y:S02]  /*7ea0*/  SYNCS.PHASECHK.TRANS64.TRYWAIT P1, [R22+URZ+0xc0], R4 ;  /* 0x0000c004160075a7 */ /* 0x00026400080211ff */
[----:B-1----:R-:W-:Y:S05]  /*7eb0*/  @!P1 NANOSLEEP.SYNCS 0x989680 ;  /* 0x009896800000995d */ /* 0x002fea0003900000 */
[----:B------:R-:W1:Y:S02]  /*7ec0*/  @!P1 SYNCS.PHASECHK.TRANS64 P1, [R22+URZ+0xc0], R4 ;  /* 0x0000c004160095a7 */ /* 0x000e6400080210ff */
[----:B-1----:R-:W-:Y:S05]  /*7ed0*/  @!P1 BRA `(.L_x_102) ;  /* 0xfffffffc00f09947 */ /* 0x002fea000383ffff */
[----:B------:R-:W-:Y:S05]  /*7ee0*/  BRA `(.L_x_101) ;  /* 0xffffffe000347947 */ /* 0x000fea000383ffff */
        .weak           $__internal_0_$__cuda_sm10x_tcgen05_guardrail_trap_col_being_dealloced_not_returned_by_alloc
        .type           $__internal_0_$__cuda_sm10x_tcgen05_guardrail_trap_col_being_dealloced_not_returned_by_alloc,@function
        .size           $__internal_0_$__cuda_sm10x_tcgen05_guardrail_trap_col_being_dealloced_not_returned_by_alloc,($__internal_1_$__cuda_sm10x_tcgen05_guardrail_trap_phase_invalid_during_alloc - $__internal_0_$__cuda_sm10x_tcgen05_guardrail_trap_col_being_dealloced_not_returned_by_alloc)
$__internal_0_$__cuda_sm10x_tcgen05_guardrail_trap_col_being_dealloced_not_returned_by_alloc:
[----:B------:R-:W-:Y:S05]  /*7ef0*/  BPT.TRAP 0x1 ;  /* 0x000000040000795c */ /* 0x000fea0000300000 */
[----:B------:R-:W-:-:S04]  /*7f00*/  HFMA2 R3, -RZ, RZ, 0, 0 ;  /* 0x00000000ff037431 */ /* 0x000fc800000001ff */
[----:B------:R-:W-:Y:S05]  /*7f10*/  RET.REL.NODEC R2 `(_ZN7cutlass13device_kernelINS_4gemm6kernel13GemmUniversalIN4cute5tupleIJiiiiEEENS1_10collective13CollectiveMmaINS1_35MainloopSm100TmaUmmaWarpSpecializedILi8ELi2ELi4ENS5_IJNS4_1CILi1EEENSA_ILi8EEESB_EEEEENS5_IJNSA_ILi128EEENSA_ILi64EEESF_EEEaNS5_IJlSB_lEEEaSI_NS4_8TiledMMAINS4_8MMA_AtomIJNS4_15SM100_MMA_S8_SSIaaiLi128ELi64ELNS4_4UMMA5MajorE0ELSN_0ELNSM_8SaturateE0EEEEEENS4_6LayoutINS5_IJSB_SB_SB_EEENS5_IJNSA_ILi0EEEST_ST_EEEEENS5_IJNS4_10UnderscoreESW_SW_EEEEENS4_23SM90_TMA_LOAD_MULTICASTENS4_14ComposedLayoutINS4_7SwizzleILi3ELi4ELi3EEENS4_18smem_ptr_flag_bitsILi8EEENSR_INS5_IJSC_SF_EEENS5_IJSF_SB_EEEEEEEvNS4_8identityENS4_13SM90_TMA_LOADES18_vS19_EENS_8epilogue10collective18CollectiveEpilogueINS1C_23Sm100TmaWarpSpecializedILi1ELi1ELi64ELb0ELb0EEEJSH_NS5_IJNSR_ISF_SB_EENSR_ISG_SB_EEEEEaSI_aSI_NS1C_6fusion15FusionCallbacksIS1G_NS1K_17LinearCombinationIaiaiLNS_15FloatRoundStyleE2EEESH_S1J_JEEENS4_5SM1004TMEM4LOAD26SM100_TMEM_LOAD_32dp32b64xES1A_NS10_INS11_ILi2ELi4ELi3EEES14_NSR_INS5_IJSC_SG_EEENS5_IJSG_SB_EEEEEEENS4_39AutoVectorizingCopyWithAssumedAlignmentILi128EEENS4_14SM90_TMA_STOREES1Y_S20_S20_EEEvvEEEEvNT_6ParamsE) ;  /* 0xffffff8002387950 */ /* 0x000fea0003c3ffff */
        .weak           $__internal_1_$__cuda_sm10x_tcgen05_guardrail_trap_phase_invalid_during_alloc
        .type           $__internal_1_$__cuda_sm10x_tcgen05_guardrail_trap_phase_invalid_during_alloc,@function
        .size           $__internal_1_$__cuda_sm10x_tcgen05_guardrail_trap_phase_invalid_during_alloc,($__internal_2_$__cuda_sm10x_tcgen05_guardrail_trap_unallocated_columns_being_dealloced - $__internal_1_$__cuda_sm10x_tcgen05_guardrail_trap_phase_invalid_during_alloc)
$__internal_1_$__cuda_sm10x_tcgen05_guardrail_trap_phase_invalid_during_alloc:
[----:B------:R-:W-:Y:S05]  /*7f20*/  BPT.TRAP 0x1 ;  /* 0x000000040000795c */ /* 0x000fea0000300000 */
[----:B------:R-:W-:-:S04]  /*7f30*/  MOV R5, 0x0 ;  /* 0x0000000000057802 */ /* 0x000fc80000000f00 */
[----:B------:R-:W-:Y:S05]  /*7f40*/  RET.REL.NODEC R4 `(_ZN7cutlass13device_kernelINS_4gemm6kernel13GemmUniversalIN4cute5tupleIJiiiiEEENS1_10collective13CollectiveMmaINS1_35MainloopSm100TmaUmmaWarpSpecializedILi8ELi2ELi4ENS5_IJNS4_1CILi1EEENSA_ILi8EEESB_EEEEENS5_IJNSA_ILi128EEENSA_ILi64EEESF_EEEaNS5_IJlSB_lEEEaSI_NS4_8TiledMMAINS4_8MMA_AtomIJNS4_15SM100_MMA_S8_SSIaaiLi128ELi64ELNS4_4UMMA5MajorE0ELSN_0ELNSM_8SaturateE0EEEEEENS4_6LayoutINS5_IJSB_SB_SB_EEENS5_IJNSA_ILi0EEEST_ST_EEEEENS5_IJNS4_10UnderscoreESW_SW_EEEEENS4_23SM90_TMA_LOAD_MULTICASTENS4_14ComposedLayoutINS4_7SwizzleILi3ELi4ELi3EEENS4_18smem_ptr_flag_bitsILi8EEENSR_INS5_IJSC_SF_EEENS5_IJSF_SB_EEEEEEEvNS4_8identityENS4_13SM90_TMA_LOADES18_vS19_EENS_8epilogue10collective18CollectiveEpilogueINS1C_23Sm100TmaWarpSpecializedILi1ELi1ELi64ELb0ELb0EEEJSH_NS5_IJNSR_ISF_SB_EENSR_ISG_SB_EEEEEaSI_aSI_NS1C_6fusion15FusionCallbacksIS1G_NS1K_17LinearCombinationIaiaiLNS_15FloatRoundStyleE2EEESH_S1J_JEEENS4_5SM1004TMEM4LOAD26SM100_TMEM_LOAD_32dp32b64xES1A_NS10_INS11_ILi2ELi4ELi3EEES14_NSR_INS5_IJSC_SG_EEENS5_IJSG_SB_EEEEEEENS4_39AutoVectorizingCopyWithAssumedAlignmentILi128EEENS4_14SM90_TMA_STOREES1Y_S20_S20_EEEvvEEEEvNT_6ParamsE) ;  /* 0xffffff80042c7950 */ /* 0x000fea0003c3ffff */
        .weak           $__internal_2_$__cuda_sm10x_tcgen05_guardrail_trap_unallocated_columns_being_dealloced
        .type           $__internal_2_$__cuda_sm10x_tcgen05_guardrail_trap_unallocated_columns_being_dealloced,@function
        .size           $__internal_2_$__cuda_sm10x_tcgen05_guardrail_trap_unallocated_columns_being_dealloced,(.L_x_148 - $__internal_2_$__cuda_sm10x_tcgen05_guardrail_trap_unallocated_columns_being_dealloced)
$__internal_2_$__cuda_sm10x_tcgen05_guardrail_trap_unallocated_columns_being_dealloced:
[----:B------:R-:W-:Y:S05]  /*7f50*/  BPT.TRAP 0x1 ;  /* 0x000000040000795c */ /* 0x000fea0000300000 */
[----:B------:R-:W-:-:S04]  /*7f60*/  HFMA2 R3, -RZ, RZ, 0, 0 ;  /* 0x00000000ff037431 */ /* 0x000fc800000001ff */
[----:B------:R-:W-:Y:S05]  /*7f70*/  RET.REL.NODEC R2 `(_ZN7cutlass13device_kernelINS_4gemm6kernel13GemmUniversalIN4cute5tupleIJiiiiEEENS1_10collective13CollectiveMmaINS1_35MainloopSm100TmaUmmaWarpSpecializedILi8ELi2ELi4ENS5_IJNS4_1CILi1EEENSA_ILi8EEESB_EEEEENS5_IJNSA_ILi128EEENSA_ILi64EEESF_EEEaNS5_IJlSB_lEEEaSI_NS4_8TiledMMAINS4_8MMA_AtomIJNS4_15SM100_MMA_S8_SSIaaiLi128ELi64ELNS4_4UMMA5MajorE0ELSN_0ELNSM_8SaturateE0EEEEEENS4_6LayoutINS5_IJSB_SB_SB_EEENS5_IJNSA_ILi0EEEST_ST_EEEEENS5_IJNS4_10UnderscoreESW_SW_EEEEENS4_23SM90_TMA_LOAD_MULTICASTENS4_14ComposedLayoutINS4_7SwizzleILi3ELi4ELi3EEENS4_18smem_ptr_flag_bitsILi8EEENSR_INS5_IJSC_SF_EEENS5_IJSF_SB_EEEEEEEvNS4_8identityENS4_13SM90_TMA_LOADES18_vS19_EENS_8epilogue10collective18CollectiveEpilogueINS1C_23Sm100TmaWarpSpecializedILi1ELi1ELi64ELb0ELb0EEEJSH_NS5_IJNSR_ISF_SB_EENSR_ISG_SB_EEEEEaSI_aSI_NS1C_6fusion15FusionCallbacksIS1G_NS1K_17LinearCombinationIaiaiLNS_15FloatRoundStyleE2EEESH_S1J_JEEENS4_5SM1004TMEM4LOAD26SM100_TMEM_LOAD_32dp32b64xES1A_NS10_INS11_ILi2ELi4ELi3EEES14_NSR_INS5_IJSC_SG_EEENS5_IJSG_SB_EEEEEEENS4_39AutoVectorizingCopyWithAssumedAlignmentILi128EEENS4_14SM90_TMA_STOREES1Y_S20_S20_EEEvvEEEEvNT_6ParamsE) ;  /* 0xffffff8002207950 */ /* 0x000fea0003c3ffff */
.L_x_147:
[----:B------:R-:W-:-:S00]  /*7f80*/  BRA `(.L_x_147) ;  /* 0xfffffffc00fc7947 */ /* 0x000fc0000383ffff */
[----:B------:R-:W-:-:S00]  /*7f90*/  NOP ;  /* 0x0000000000007918 */ /* 0x000fc00000000000 */
        /* <DEDUP_REMOVED lines=14> */
.L_x_148:


//--------------------- .nv.global.init           --------------------------
	.section	.nv.global.init,"aw",@progbits
.nv.global.init:
	.type		$str$27,@object
	.size		$str$27,($str$28 - $str$27)
$str$27:
        /*0000*/ 	.byte	0x28, 0x61, 0x64, 0x64, 0x72, 0x65, 0x73, 0x73, 0x20, 0x26, 0x20, 0x6d, 0x61, 0x73, 0x6b, 0x29
        /*0010*/ 	.byte	0x20, 0x3d, 0x3d, 0x20, 0x30, 0x00
	.type		$str$28,@object
	.size		$str$28,($str$26 - $str$28)
$str$28:
        /*0016*/ 	.byte	0x2f, 0x74, 0x6d, 0x70, 0x2f, 0x63, 0x75, 0x74, 0x6c, 0x61, 0x73, 0x73, 0x5f, 0x73, 0x77, 0x65
        /*0026*/ 	.byte	0x65, 0x70, 0x5f, 0x73, 0x72, 0x63, 0x2f, 0x69, 0x6e, 0x63, 0x6c, 0x75, 0x64, 0x65, 0x2f, 0x63
        /*0036*/ 	.byte	0x75, 0x74, 0x65, 0x2f, 0x70, 0x6f, 0x69, 0x6e, 0x74, 0x65, 0x72, 0x5f, 0x66, 0x6c, 0x61, 0x67
        /*0046*/ 	.byte	0x67, 0x65, 0x64, 0x2e, 0x68, 0x70, 0x70, 0x00
	.type		$str$26,@object
	.size		$str$26,($str$25 - $str$26)
$str$26:
        /*004e*/ 	.byte	0x2f, 0x74, 0x6d, 0x70, 0x2f, 0x63, 0x75, 0x74, 0x6c, 0x61, 0x73, 0x73, 0x5f, 0x73, 0x77, 0x65
        /*005e*/ 	.byte	0x65, 0x70, 0x5f, 0x73, 0x72, 0x63, 0x2f, 0x69, 0x6e, 0x63, 0x6c, 0x75, 0x64, 0x65, 0x2f, 0x63
        /*006e*/ 	.byte	0x75, 0x74, 0x65, 0x2f, 0x61, 0x74, 0x6f, 0x6d, 0x2f, 0x63, 0x6f, 0x70, 0x79, 0x5f, 0x74, 0x72
        /*007e*/ 	.byte	0x61, 0x69, 0x74, 0x73, 0x5f, 0x73, 0x6d, 0x31, 0x30, 0x30, 0x2e, 0x68, 0x70, 0x70, 0x00
	.type		$str$25,@object
	.size		$str$25,(__unnamed_1 - $str$25)
$str$25:
        /*008d*/ 	.byte	0x28, 0x28, 0x75, 0x69, 0x6e, 0x74, 0x33, 0x32, 0x5f, 0x74, 0x28, 0x74, 0x68, 0x72, 0x65, 0x61
        /*009d*/ 	.byte	0x64, 0x49, 0x64, 0x78, 0x2e, 0x78, 0x29, 0x20, 0x2f, 0x20, 0x33, 0x32, 0x29, 0x20, 0x25, 0x20
        /*00ad*/ 	.byte	0x34, 0x29, 0x20, 0x3d, 0x3d, 0x20, 0x28, 0x28, 0x28, 0x74, 0x6d, 0x65, 0x6d, 0x5f, 0x61, 0x64
        /*00bd*/ 	.byte	0x64, 0x72, 0x20, 0x3e, 0x3e, 0x20, 0x31, 0x36, 0x29, 0x20, 0x2f, 0x20, 0x33, 0x32, 0x29, 0x20
        /*00cd*/ 	.byte	0x25, 0x20, 0x34, 0x29, 0x00
	.type		__unnamed_1,@object
	.size		__unnamed_1,(__unnamed_2 - __unnamed_1)
__unnamed_1:
        /*00d2*/ 	.byte	0x61, 0x75, 0x74, 0x6f, 0x20, 0x63, 0x75, 0x74, 0x65, 0x3a, 0x3a, 0x61, 0x73, 0x5f, 0x70, 0x6f
        /* <DEDUP_REMOVED lines=24> */
        /*0262*/ 	.byte	0x5d, 0x00
	.type		__unnamed_2,@object
	.size		__unnamed_2,(.L_2 - __unnamed_2)
__unnamed_2:
        /* <DEDUP_REMOVED lines=42> */
        /*0504*/ 	.byte	0x43, 0x3c, 0x30, 0x3e, 0x3e, 0x3e, 0x3e, 0x5d, 0x00
.L_2:


//--------------------- .nv.shared._ZN7cutlass13device_kernelINS_4gemm6kernel13GemmUniversalIN4cute5tupleIJiiiiEEENS1_10collective13CollectiveMmaINS1_35MainloopSm100TmaUmmaWarpSpecializedILi8ELi2ELi4ENS5_IJNS4_1CILi1EEENSA_ILi8EEESB_EEEEENS5_IJNSA_ILi128EEENSA_ILi64EEESF_EEEaNS5_IJlSB_lEEEaSI_NS4_8TiledMMAINS4_8MMA_AtomIJNS4_15SM100_MMA_S8_SSIaaiLi128ELi64ELNS4_4UMMA5MajorE0ELSN_0ELNSM_8SaturateE0EEEEEENS4_6LayoutINS5_IJSB_SB_SB_EEENS5_IJNSA_ILi0EEEST_ST_EEEEENS5_IJNS4_10UnderscoreESW_SW_EEEEENS4_23SM90_TMA_LOAD_MULTICASTENS4_14ComposedLayoutINS4_7SwizzleILi3ELi4ELi3EEENS4_18smem_ptr_flag_bitsILi8EEENSR_INS5_IJSC_SF_EEENS5_IJSF_SB_EEEEEEEvNS4_8identityENS4_13SM90_TMA_LOADES18_vS19_EENS_8epilogue10collective18CollectiveEpilogueINS1C_23Sm100TmaWarpSpecializedILi1ELi1ELi64ELb0ELb0EEEJSH_NS5_IJNSR_ISF_SB_EENSR_ISG_SB_EEEEEaSI_aSI_NS1C_6fusion15FusionCallbacksIS1G_NS1K_17LinearCombinationIaiaiLNS_15FloatRoundStyleE2EEESH_S1J_JEEENS4_5SM1004TMEM4LOAD26SM100_TMEM_LOAD_32dp32b64xES1A_NS10_INS11_ILi2ELi4ELi3EEES14_NSR_INS5_IJSC_SG_EEENS5_IJSG_SB_EEEEEEENS4_39AutoVectorizingCopyWithAssumedAlignmentILi128EEENS4_14SM90_TMA_STOREES1Y_S20_S20_EEEvvEEEEvNT_6ParamsE --------------------------
	.section	.nv.shared._ZN7cutlass13device_kernelINS_4gemm6kernel13GemmUniversalIN4cute5tupleIJiiiiEEENS1_10collective13CollectiveMmaINS1_35MainloopSm100TmaUmmaWarpSpecializedILi8ELi2ELi4ENS5_IJNS4_1CILi1EEENSA_ILi8EEESB_EEEEENS5_IJNSA_ILi128EEENSA_ILi64EEESF_EEEaNS5_IJlSB_lEEEaSI_NS4_8TiledMMAINS4_8MMA_AtomIJNS4_15SM100_MMA_S8_SSIaaiLi128ELi64ELNS4_4UMMA5MajorE0ELSN_0ELNSM_8SaturateE0EEEEEENS4_6LayoutINS5_IJSB_SB_SB_EEENS5_IJNSA_ILi0EEEST_ST_EEEEENS5_IJNS4_10UnderscoreESW_SW_EEEEENS4_23SM90_TMA_LOAD_MULTICASTENS4_14ComposedLayoutINS4_7SwizzleILi3ELi4ELi3EEENS4_18smem_ptr_flag_bitsILi8EEENSR_INS5_IJSC_SF_EEENS5_IJSF_SB_EEEEEEEvNS4_8identityENS4_13SM90_TMA_LOADES18_vS19_EENS_8epilogue10collective18CollectiveEpilogueINS1C_23Sm100TmaWarpSpecializedILi1ELi1ELi64ELb0ELb0EEEJSH_NS5_IJNSR_ISF_SB_EENSR_ISG_SB_EEEEEaSI_aSI_NS1C_6fusion15FusionCallbacksIS1G_NS1K_17LinearCombinationIaiaiLNS_15FloatRoundStyleE2EEESH_S1J_JEEENS4_5SM1004TMEM4LOAD26SM100_TMEM_LOAD_32dp32b64xES1A_NS10_INS11_ILi2ELi4ELi3EEES14_NSR_INS5_IJSC_SG_EEENS5_IJSG_SB_EEEEEEENS4_39AutoVectorizingCopyWithAssumedAlignmentILi128EEENS4_14SM90_TMA_STOREES1Y_S20_S20_EEEvvEEEEvNT_6ParamsE,"aw",@nobits
	.sectionflags	@""
	.align	16
	.zero		1024


//--------------------- .nv.shared.reserved.0     --------------------------
	.section	.nv.shared.reserved.0,"aw",@nobits
	.weak		__nv_reservedSMEM_offset_0_alias
	.size		__nv_reservedSMEM_offset_0_alias, 0, 64
	.other		__nv_reservedSMEM_offset_0_alias,@"STO_CUDA_RESERVED_SHARED STV_DEFAULT"
__nv_reservedSMEM_offset_0_alias:
	.zero		0
.nv.shared.reserved.0:
	.zero		64
	.weak		__nv_reservedSMEM_tcgen05_partition
	.type		__nv_reservedSMEM_tcgen05_partition,@object
	.size		__nv_reservedSMEM_tcgen05_partition,(.L_0 - __nv_reservedSMEM_tcgen05_partition)
__nv_reservedSMEM_tcgen05_partition:
	.zero		32
.L_0:


//--------------------- .nv.global                --------------------------
	.section	.nv.global,"aw",@nobits
.nv.global:
	.type		_ZN40_INTERNAL_c4a44158_4_k_cu_12995257_350344cute1_E,@object
	.size		_ZN40_INTERNAL_c4a44158_4_k_cu_12995257_350344cute1_E,(_ZN40_INTERNAL_c4a44158_4_k_cu_12995257_350344cuda3std3__45__cpo6cbeginE - _ZN40_INTERNAL_c4a44158_4_k_cu_12995257_350344cute1_E)
_ZN40_INTERNAL_c4a44158_4_k_cu_12995257_350344cute1_E:
	.zero		1
	.type		_ZN40_INTERNAL_c4a44158_4_k_cu_12995257_350344cuda3std3__45__cpo6cbeginE,@object
	.size		_ZN40_INTERNAL_c4a44158_4_k_cu_12995257_350344cuda3std3__45__cpo6cbeginE,(_ZN40_INTERNAL_c4a44158_4_k_cu_12995257_350344cuda3std3__48in_placeE - _ZN40_INTERNAL_c4a44158_4_k_cu_12995257_350344cuda3std3__45__cpo6cbeginE)
_ZN40_INTERNAL_c4a44158_4_k_cu_12995257_350344cuda3std3__45__cpo6cbeginE:
	.zero		1
	.type		_ZN40_INTERNAL_c4a44158_4_k_cu_12995257_350344cuda3std3__48in_placeE,@object
	.size		_ZN40_INTERNAL_c4a44158_4_k_cu_12995257_350344cuda3std3__48in_placeE,(_ZN40_INTERNAL_c4a44158_4_k_cu_12995257_350344cuda3std6ranges3__45__cpo9iter_moveE - _ZN40_INTERNAL_c4a44158_4_k_cu_12995257_350344cuda3std3__48in_placeE)
_ZN40_INTERNAL_c4a44158_4_k_cu_12995257_350344cuda3std3__48in_placeE:
	.zero		1
	.type		_ZN40_INTERNAL_c4a44158_4_k_cu_12995257_350344cuda3std6ranges3__45__cpo9iter_moveE,@object
	.size		_ZN40_INTERNAL_c4a44158_4_k_cu_12995257_350344cuda3std6ranges3__45__cpo9iter_moveE,(_ZN40_INTERNAL_c4a44158_4_k_cu_12995257_350344cuda3std3__45__cpo5beginE - _ZN40_INTERNAL_c4a44158_4_k_cu_12995257_350344cuda3std6ranges3__45__cpo9iter_moveE)
_ZN40_INTERNAL_c4a44158_4_k_cu_12995257_350344cuda3std6ranges3__45__cpo9iter_moveE:
	.zero		1
	.type		_ZN40_INTERNAL_c4a44158_4_k_cu_12995257_350344cuda3std3__45__cpo5beginE,@object
	.size		_ZN40_INTERNAL_c4a44158_4_k_cu_12995257_350344cuda3std3__45__cpo5beginE,(_ZN40_INTERNAL_c4a44158_4_k_cu_12995257_350344cuda3std3__442_GLOBAL__N__c4a44158_4_k_cu_12995257_350346ignoreE - _ZN40_INTERNAL_c4a44158_4_k_cu_12995257_350344cuda3std3__45__cpo5beginE)
_ZN40_INTERNAL_c4a44158_4_k_cu_12995257_350344cuda3std3__45__cpo5beginE:
	.zero		1
	.type		_ZN40_INTERNAL_c4a44158_4_k_cu_12995257_350344cuda3std3__442_GLOBAL__N__c4a44158_4_k_cu_12995257_350346ignoreE,@object
	.size		_ZN40_INTERNAL_c4a44158_4_k_cu_12995257_350344cuda3std3__442_GLOBAL__N__c4a44158_4_k_cu_12995257_350346ignoreE,(_ZN40_INTERNAL_c4a44158_4_k_cu_12995257_350344cute7productE - _ZN40_INTERNAL_c4a44158_4_k_cu_12995257_350344cuda3std3__442_GLOBAL__N__c4a44158_4_k_cu_12995257_350346ignoreE)
_ZN40_INTERNAL_c4a44158_4_k_cu_12995257_350344cuda3std3__442_GLOBAL__N__c4a44158_4_k_cu_12995257_350346ignoreE:
	.zero		1
	.type		_ZN40_INTERNAL_c4a44158_4_k_cu_12995257_350344cute7productE,@object
	.size		_ZN40_INTERNAL_c4a44158_4_k_cu_12995257_350344cute7productE,(_ZN40_INTERNAL_c4a44158_4_k_cu_12995257_350344cuda3std3__45__cpo3endE - _ZN40_INTERNAL_c4a44158_4_k_cu_12995257_350344cute7productE)
_ZN40_INTERNAL_c4a44158_4_k_cu_12995257_350344cute7productE:
	.zero		1
	.type		_ZN40_INTERNAL_c4a44158_4_k_cu_12995257_350344cuda3std3__45__cpo3endE,@object
	.size		_ZN40_INTERNAL_c4a44158_4_k_cu_12995257_350344cuda3std3__45__cpo3endE,(_ZN40_INTERNAL_c4a44158_4_k_cu_12995257_350344cuda3std3__419piecewise_constructE - _ZN40_INTERNAL_c4a44158_4_k_cu_12995257_350344cuda3std3__45__cpo3endE)
_ZN40_INTERNAL_c4a44158_4_k_cu_12995257_350344cuda3std3__45__cpo3endE:
	.zero		1
	.type		_ZN40_INTERNAL_c4a44158_4_k_cu_12995257_350344cuda3std3__419piecewise_constructE,@object
	.size		_ZN40_INTERNAL_c4a44158_4_k_cu_12995257_350344cuda3std3__419piecewise_constructE,(_ZN40_INTERNAL_c4a44158_4_k_cu_12995257_350344cuda3std3__45__cpo4cendE - _ZN40_INTERNAL_c4a44158_4_k_cu_12995257_350344cuda3std3__419piecewise_constructE)
_ZN40_INTERNAL_c4a44158_4_k_cu_12995257_350344cuda3std3__419piecewise_constructE:
	.zero		1
	.type		_ZN40_INTERNAL_c4a44158_4_k_cu_12995257_350344cuda3std3__45__cpo4cendE,@object
	.size		_ZN40_INTERNAL_c4a44158_4_k_cu_12995257_350344cuda3std3__45__cpo4cendE,(_ZN40_INTERNAL_c4a44158_4_k_cu_12995257_350344cuda3std6ranges3__45__cpo4swapE - _ZN40_INTERNAL_c4a44158_4_k_cu_12995257_350344cuda3std3__45__cpo4cendE)
_ZN40_INTERNAL_c4a44158_4_k_cu_12995257_350344cuda3std3__45__cpo4cendE:
	.zero		1
	.type		_ZN40_INTERNAL_c4a44158_4_k_cu_12995257_350344cuda3std6ranges3__45__cpo4swapE,@object
	.size		_ZN40_INTERNAL_c4a44158_4_k_cu_12995257_350344cuda3std6ranges3__45__cpo4swapE,(.L_10 - _ZN40_INTERNAL_c4a44158_4_k_cu_12995257_350344cuda3std6ranges3__45__cpo4swapE)
_ZN40_INTERNAL_c4a44158_4_k_cu_12995257_350344cuda3std6ranges3__45__cpo4swapE:
	.zero		1
.L_10:


//--------------------- .nv.constant0._ZN7cutlass13device_kernelINS_4gemm6kernel13GemmUniversalIN4cute5tupleIJiiiiEEENS1_10collective13CollectiveMmaINS1_35MainloopSm100TmaUmmaWarpSpecializedILi8ELi2ELi4ENS5_IJNS4_1CILi1EEENSA_ILi8EEESB_EEEEENS5_IJNSA_ILi128EEENSA_ILi64EEESF_EEEaNS5_IJlSB_lEEEaSI_NS4_8TiledMMAINS4_8MMA_AtomIJNS4_15SM100_MMA_S8_SSIaaiLi128ELi64ELNS4_4UMMA5MajorE0ELSN_0ELNSM_8SaturateE0EEEEEENS4_6LayoutINS5_IJSB_SB_SB_EEENS5_IJNSA_ILi0EEEST_ST_EEEEENS5_IJNS4_10UnderscoreESW_SW_EEEEENS4_23SM90_TMA_LOAD_MULTICASTENS4_14ComposedLayoutINS4_7SwizzleILi3ELi4ELi3EEENS4_18smem_ptr_flag_bitsILi8EEENSR_INS5_IJSC_SF_EEENS5_IJSF_SB_EEEEEEEvNS4_8identityENS4_13SM90_TMA_LOADES18_vS19_EENS_8epilogue10collective18CollectiveEpilogueINS1C_23Sm100TmaWarpSpecializedILi1ELi1ELi64ELb0ELb0EEEJSH_NS5_IJNSR_ISF_SB_EENSR_ISG_SB_EEEEEaSI_aSI_NS1C_6fusion15FusionCallbacksIS1G_NS1K_17LinearCombinationIaiaiLNS_15FloatRoundStyleE2EEESH_S1J_JEEENS4_5SM1004TMEM4LOAD26SM100_TMEM_LOAD_32dp32b64xES1A_NS10_INS11_ILi2ELi4ELi3EEES14_NSR_INS5_IJSC_SG_EEENS5_IJSG_SB_EEEEEEENS4_39AutoVectorizingCopyWithAssumedAlignmentILi128EEENS4_14SM90_TMA_STOREES1Y_S20_S20_EEEvvEEEEvNT_6ParamsE --------------------------
	.section	.nv.constant0._ZN7cutlass13device_kernelINS_4gemm6kernel13GemmUniversalIN4cute5tupleIJiiiiEEENS1_10collective13CollectiveMmaINS1_35MainloopSm100TmaUmmaWarpSpecializedILi8ELi2ELi4ENS5_IJNS4_1CILi1EEENSA_ILi8EEESB_EEEEENS5_IJNSA_ILi128EEENSA_ILi64EEESF_EEEaNS5_IJlSB_lEEEaSI_NS4_8TiledMMAINS4_8MMA_AtomIJNS4_15SM100_MMA_S8_SSIaaiLi128ELi64ELNS4_4UMMA5MajorE0ELSN_0ELNSM_8SaturateE0EEEEEENS4_6LayoutINS5_IJSB_SB_SB_EEENS5_IJNSA_ILi0EEEST_ST_EEEEENS5_IJNS4_10UnderscoreESW_SW_EEEEENS4_23SM90_TMA_LOAD_MULTICASTENS4_14ComposedLayoutINS4_7SwizzleILi3ELi4ELi3EEENS4_18smem_ptr_flag_bitsILi8EEENSR_INS5_IJSC_SF_EEENS5_IJSF_SB_EEEEEEEvNS4_8identityENS4_13SM90_TMA_LOADES18_vS19_EENS_8epilogue10collective18CollectiveEpilogueINS1C_23Sm100TmaWarpSpecializedILi1ELi1ELi64ELb0ELb0EEEJSH_NS5_IJNSR_ISF_SB_EENSR_ISG_SB_EEEEEaSI_aSI_NS1C_6fusion15FusionCallbacksIS1G_NS1K_17LinearCombinationIaiaiLNS_15FloatRoundStyleE2EEESH_S1J_JEEENS4_5SM1004TMEM4LOAD26SM100_TMEM_LOAD_32dp32b64xES1A_NS10_INS11_ILi2ELi4ELi3EEES14_NSR_INS5_IJSC_SG_EEENS5_IJSG_SB_EEEEEEENS4_39AutoVectorizingCopyWithAssumedAlignmentILi128EEENS4_14SM90_TMA_STOREES1Y_S20_S20_EEEvvEEEEvNT_6ParamsE,"a",@progbits
	.sectionflags	@""
	.align	4
.nv.constant0._ZN7cutlass13device_kernelINS_4gemm6kernel13GemmUniversalIN4cute5tupleIJiiiiEEENS1_10collective13CollectiveMmaINS1_35MainloopSm100TmaUmmaWarpSpecializedILi8ELi2ELi4ENS5_IJNS4_1CILi1EEENSA_ILi8EEESB_EEEEENS5_IJNSA_ILi128EEENSA_ILi64EEESF_EEEaNS5_IJlSB_lEEEaSI_NS4_8TiledMMAINS4_8MMA_AtomIJNS4_15SM100_MMA_S8_SSIaaiLi128ELi64ELNS4_4UMMA5MajorE0ELSN_0ELNSM_8SaturateE0EEEEEENS4_6LayoutINS5_IJSB_SB_SB_EEENS5_IJNSA_ILi0EEEST_ST_EEEEENS5_IJNS4_10UnderscoreESW_SW_EEEEENS4_23SM90_TMA_LOAD_MULTICASTENS4_14ComposedLayoutINS4_7SwizzleILi3ELi4ELi3EEENS4_18smem_ptr_flag_bitsILi8EEENSR_INS5_IJSC_SF_EEENS5_IJSF_SB_EEEEEEEvNS4_8identityENS4_13SM90_TMA_LOADES18_vS19_EENS_8epilogue10collective18CollectiveEpilogueINS1C_23Sm100TmaWarpSpecializedILi1ELi1ELi64ELb0ELb0EEEJSH_NS5_IJNSR_ISF_SB_EENSR_ISG_SB_EEEEEaSI_aSI_NS1C_6fusion15FusionCallbacksIS1G_NS1K_17LinearCombinationIaiaiLNS_15FloatRoundStyleE2EEESH_S1J_JEEENS4_5SM1004TMEM4LOAD26SM100_TMEM_LOAD_32dp32b64xES1A_NS10_INS11_ILi2ELi4ELi3EEES14_NSR_INS5_IJSC_SG_EEENS5_IJSG_SB_EEEEEEENS4_39AutoVectorizingCopyWithAssumedAlignmentILi128EEENS4_14SM90_TMA_STOREES1Y_S20_S20_EEEvvEEEEvNT_6ParamsE:
	.zero		2944


//--------------------- SYMBOLS --------------------------

	.type		.nv.reservedSmem.offset0,@object
	.size		.nv.reservedSmem.offset0,0x4
	.type		.nv.reservedSmem.cap,@object
	.size		.nv.reservedSmem.cap,0x4
	.type		__assertfail,@function
